	.target	sm_100a

	.elftype	@"ET_EXEC"


//--------------------- .note.nv.tkinfo           --------------------------
	.section	.note.nv.tkinfo,"",@"SHT_NOTE"
	.sectionflags	@"SHF_NOTE_NV_TKINFO"
	.tkinfo
        /*0018*/ 	.word	0x00000002
        /*0030*/ 	.string	""
        /*0030*/ 	.string	"ptxas"
        /*0030*/ 	.string	"Cuda compilation tools, release 13.0, V13.0.88"
        /*0030*/ 	.string	"Build cuda_13.0.r13.0/compiler.36424714_0"
        /*0030*/ 	.string	"-arch sm_100a -m 64 "



//--------------------- .note.nv.cuinfo           --------------------------
	.section	.note.nv.cuinfo,"",@"SHT_NOTE"
	.sectionflags	@"SHF_NOTE_NV_CUINFO"
        /*0018*/ 	.short	0x0002
        /*001a*/ 	.short	0x0064
        /*001c*/ 	.short	0x0082
	.zero		2


//--------------------- .nv.info                  --------------------------
	.section	.nv.info,"",@"SHT_CUDA_INFO"
	.align	4


	//----- nvinfo : EIATTR_REGCOUNT
	.align		4
        /*0000*/ 	.byte	0x04, 0x2f
        /*0002*/ 	.short	(.L_16 - .L_15)
	.align		4
.L_15:
        /*0004*/ 	.word	index@(_ZN7cutlass13device_kernelINS_4gemm6kernel13GemmUniversalIN4cute5tupleIJiiiiEEENS1_10collective13CollectiveMmaINS1_35MainloopSm100TmaUmmaWarpSpecializedILi19ELi2ELi4ENS5_IJNS4_1CILi1EEESB_SB_EEEEENS5_IJNSA_ILi128EEENSA_ILi48EEENSA_ILi64EEEEEEaNS5_IJlSB_lEEEaSI_NS4_8TiledMMAINS4_8MMA_AtomIJNS4_15SM100_MMA_S8_SSIaaiLi128ELi48ELNS4_4UMMA5MajorE0ELSN_0ELNSM_8SaturateE0EEEEEENS4_6LayoutISC_NS5_IJNSA_ILi0EEESS_SS_EEEEENS5_IJNS4_10UnderscoreESV_SV_EEEEENS4_13SM90_TMA_LOADENS4_14ComposedLayoutINS4_7SwizzleILi2ELi4ELi3EEENS4_18smem_ptr_flag_bitsILi8EEENSR_INS5_IJNSA_ILi8EEESG_EEENS5_IJSG_SB_EEEEEEEvNS4_8identityESY_S18_vS19_EENS_8epilogue10collective18CollectiveEpilogueINS1B_23Sm100TmaWarpSpecializedILi1ELi1ELi48ELb0ELb0EEEJSH_NS5_IJNSR_ISE_SB_EENSR_ISF_SB_EEEEEaSI_aSI_NS1B_6fusion15FusionCallbacksIS1F_NS1J_17LinearCombinationIaiaiLNS_15FloatRoundStyleE2EEESH_S1I_JEEENS4_5SM1004TMEM4LOAD26SM100_TMEM_LOAD_32dp32b16xESY_NSZ_INS10_ILi0ELi4ELi3EEES13_NSR_INS5_IJS14_NSA_ILi16EEEEEENS5_IJS1U_SB_EEEEEEENS4_39AutoVectorizingCopyWithAssumedAlignmentILi128EEENS4_14SM90_TMA_STOREES1Y_S20_S20_EEEvvEEEEvNT_6ParamsE)
        /*0008*/ 	.word	0x0000009b


	//----- nvinfo : EIATTR_FRAME_SIZE
	.align		4
.L_16:
        /*000c*/ 	.byte	0x04, 0x11
        /*000e*/ 	.short	(.L_18 - .L_17)
	.align		4
.L_17:
        /*0010*/ 	.word	index@($__internal_2_$__cuda_sm10x_tcgen05_guardrail_trap_unallocated_columns_being_dealloced)
        /*0014*/ 	.word	0x00000000


	//----- nvinfo : EIATTR_FRAME_SIZE
	.align		4
.L_18:
        /*0018*/ 	.byte	0x04, 0x11
        /*001a*/ 	.short	(.L_20 - .L_19)
	.align		4
.L_19:
        /*001c*/ 	.word	index@($__internal_1_$__cuda_sm10x_tcgen05_guardrail_trap_phase_invalid_during_alloc)
        /*0020*/ 	.word	0x00000000


	//----- nvinfo : EIATTR_FRAME_SIZE
	.align		4
.L_20:
        /*0024*/ 	.byte	0x04, 0x11
        /*0026*/ 	.short	(.L_22 - .L_21)
	.align		4
.L_21:
        /*0028*/ 	.word	index@($__internal_0_$__cuda_sm10x_tcgen05_guardrail_trap_col_being_dealloced_not_returned_by_alloc)
        /*002c*/ 	.word	0x00000000


	//----- nvinfo : EIATTR_FRAME_SIZE
	.align		4
.L_22:
        /*0030*/ 	.byte	0x04, 0x11
        /*0032*/ 	.short	(.L_24 - .L_23)
	.align		4
.L_23:
        /*0034*/ 	.word	index@(_ZN7cutlass13device_kernelINS_4gemm6kernel13GemmUniversalIN4cute5tupleIJiiiiEEENS1_10collective13CollectiveMmaINS1_35MainloopSm100TmaUmmaWarpSpecializedILi19ELi2ELi4ENS5_IJNS4_1CILi1EEESB_SB_EEEEENS5_IJNSA_ILi128EEENSA_ILi48EEENSA_ILi64EEEEEEaNS5_IJlSB_lEEEaSI_NS4_8TiledMMAINS4_8MMA_AtomIJNS4_15SM100_MMA_S8_SSIaaiLi128ELi48ELNS4_4UMMA5MajorE0ELSN_0ELNSM_8SaturateE0EEEEEENS4_6LayoutISC_NS5_IJNSA_ILi0EEESS_SS_EEEEENS5_IJNS4_10UnderscoreESV_SV_EEEEENS4_13SM90_TMA_LOADENS4_14ComposedLayoutINS4_7SwizzleILi2ELi4ELi3EEENS4_18smem_ptr_flag_bitsILi8EEENSR_INS5_IJNSA_ILi8EEESG_EEENS5_IJSG_SB_EEEEEEEvNS4_8identityESY_S18_vS19_EENS_8epilogue10collective18CollectiveEpilogueINS1B_23Sm100TmaWarpSpecializedILi1ELi1ELi48ELb0ELb0EEEJSH_NS5_IJNSR_ISE_SB_EENSR_ISF_SB_EEEEEaSI_aSI_NS1B_6fusion15FusionCallbacksIS1F_NS1J_17LinearCombinationIaiaiLNS_15FloatRoundStyleE2EEESH_S1I_JEEENS4_5SM1004TMEM4LOAD26SM100_TMEM_LOAD_32dp32b16xESY_NSZ_INS10_ILi0ELi4ELi3EEES13_NSR_INS5_IJS14_NSA_ILi16EEEEEENS5_IJS1U_SB_EEEEEEENS4_39AutoVectorizingCopyWithAssumedAlignmentILi128EEENS4_14SM90_TMA_STOREES1Y_S20_S20_EEEvvEEEEvNT_6ParamsE)
        /*0038*/ 	.word	0x00000000


	//----- nvinfo : EIATTR_MIN_STACK_SIZE
	.align		4
.L_24:
        /*003c*/ 	.byte	0x04, 0x12
        /*003e*/ 	.short	(.L_26 - .L_25)
	.align		4
.L_25:
        /*0040*/ 	.word	index@(_ZN7cutlass13device_kernelINS_4gemm6kernel13GemmUniversalIN4cute5tupleIJiiiiEEENS1_10collective13CollectiveMmaINS1_35MainloopSm100TmaUmmaWarpSpecializedILi19ELi2ELi4ENS5_IJNS4_1CILi1EEESB_SB_EEEEENS5_IJNSA_ILi128EEENSA_ILi48EEENSA_ILi64EEEEEEaNS5_IJlSB_lEEEaSI_NS4_8TiledMMAINS4_8MMA_AtomIJNS4_15SM100_MMA_S8_SSIaaiLi128ELi48ELNS4_4UMMA5MajorE0ELSN_0ELNSM_8SaturateE0EEEEEENS4_6LayoutISC_NS5_IJNSA_ILi0EEESS_SS_EEEEENS5_IJNS4_10UnderscoreESV_SV_EEEEENS4_13SM90_TMA_LOADENS4_14ComposedLayoutINS4_7SwizzleILi2ELi4ELi3EEENS4_18smem_ptr_flag_bitsILi8EEENSR_INS5_IJNSA_ILi8EEESG_EEENS5_IJSG_SB_EEEEEEEvNS4_8identityESY_S18_vS19_EENS_8epilogue10collective18CollectiveEpilogueINS1B_23Sm100TmaWarpSpecializedILi1ELi1ELi48ELb0ELb0EEEJSH_NS5_IJNSR_ISE_SB_EENSR_ISF_SB_EEEEEaSI_aSI_NS1B_6fusion15FusionCallbacksIS1F_NS1J_17LinearCombinationIaiaiLNS_15FloatRoundStyleE2EEESH_S1I_JEEENS4_5SM1004TMEM4LOAD26SM100_TMEM_LOAD_32dp32b16xESY_NSZ_INS10_ILi0ELi4ELi3EEES13_NSR_INS5_IJS14_NSA_ILi16EEEEEENS5_IJS1U_SB_EEEEEEENS4_39AutoVectorizingCopyWithAssumedAlignmentILi128EEENS4_14SM90_TMA_STOREES1Y_S20_S20_EEEvvEEEEvNT_6ParamsE)
        /*0044*/ 	.word	0x00000000
.L_26:


//--------------------- .nv.compat                --------------------------
	.section	.nv.compat,"",@"SHT_CUDA_COMPAT_INFO"
	.align	4
        /*0000*/ 	.byte	0x02, 0x09, 0x01, 0x00, 0x02, 0x02, 0x03, 0x00, 0x02, 0x05, 0x06, 0x00, 0x03, 0x07, 0x01, 0x01
        /*0010*/ 	.byte	0x02, 0x03, 0x01, 0x00, 0x02, 0x06, 0x01, 0x00, 0x04, 0x0b, 0x08, 0x00, 0x01, 0x00, 0x00, 0x00
        /*0020*/ 	.byte	0x00, 0x00, 0x00, 0x00


//--------------------- .nv.info._ZN7cutlass13device_kernelINS_4gemm6kernel13GemmUniversalIN4cute5tupleIJiiiiEEENS1_10collective13CollectiveMmaINS1_35MainloopSm100TmaUmmaWarpSpecializedILi19ELi2ELi4ENS5_IJNS4_1CILi1EEESB_SB_EEEEENS5_IJNSA_ILi128EEENSA_ILi48EEENSA_ILi64EEEEEEaNS5_IJlSB_lEEEaSI_NS4_8TiledMMAINS4_8MMA_AtomIJNS4_15SM100_MMA_S8_SSIaaiLi128ELi48ELNS4_4UMMA5MajorE0ELSN_0ELNSM_8SaturateE0EEEEEENS4_6LayoutISC_NS5_IJNSA_ILi0EEESS_SS_EEEEENS5_IJNS4_10UnderscoreESV_SV_EEEEENS4_13SM90_TMA_LOADENS4_14ComposedLayoutINS4_7SwizzleILi2ELi4ELi3EEENS4_18smem_ptr_flag_bitsILi8EEENSR_INS5_IJNSA_ILi8EEESG_EEENS5_IJSG_SB_EEEEEEEvNS4_8identityESY_S18_vS19_EENS_8epilogue10collective18CollectiveEpilogueINS1B_23Sm100TmaWarpSpecializedILi1ELi1ELi48ELb0ELb0EEEJSH_NS5_IJNSR_ISE_SB_EENSR_ISF_SB_EEEEEaSI_aSI_NS1B_6fusion15FusionCallbacksIS1F_NS1J_17LinearCombinationIaiaiLNS_15FloatRoundStyleE2EEESH_S1I_JEEENS4_5SM1004TMEM4LOAD26SM100_TMEM_LOAD_32dp32b16xESY_NSZ_INS10_ILi0ELi4ELi3EEES13_NSR_INS5_IJS14_NSA_ILi16EEEEEENS5_IJS1U_SB_EEEEEEENS4_39AutoVectorizingCopyWithAssumedAlignmentILi128EEENS4_14SM90_TMA_STOREES1Y_S20_S20_EEEvvEEEEvNT_6ParamsE --------------------------
	.section	.nv.info._ZN7cutlass13device_kernelINS_4gemm6kernel13GemmUniversalIN4cute5tupleIJiiiiEEENS1_10collective13CollectiveMmaINS1_35MainloopSm100TmaUmmaWarpSpecializedILi19ELi2ELi4ENS5_IJNS4_1CILi1EEESB_SB_EEEEENS5_IJNSA_ILi128EEENSA_ILi48EEENSA_ILi64EEEEEEaNS5_IJlSB_lEEEaSI_NS4_8TiledMMAINS4_8MMA_AtomIJNS4_15SM100_MMA_S8_SSIaaiLi128ELi48ELNS4_4UMMA5MajorE0ELSN_0ELNSM_8SaturateE0EEEEEENS4_6LayoutISC_NS5_IJNSA_ILi0EEESS_SS_EEEEENS5_IJNS4_10UnderscoreESV_SV_EEEEENS4_13SM90_TMA_LOADENS4_14ComposedLayoutINS4_7SwizzleILi2ELi4ELi3EEENS4_18smem_ptr_flag_bitsILi8EEENSR_INS5_IJNSA_ILi8EEESG_EEENS5_IJSG_SB_EEEEEEEvNS4_8identityESY_S18_vS19_EENS_8epilogue10collective18CollectiveEpilogueINS1B_23Sm100TmaWarpSpecializedILi1ELi1ELi48ELb0ELb0EEEJSH_NS5_IJNSR_ISE_SB_EENSR_ISF_SB_EEEEEaSI_aSI_NS1B_6fusion15FusionCallbacksIS1F_NS1J_17LinearCombinationIaiaiLNS_15FloatRoundStyleE2EEESH_S1I_JEEENS4_5SM1004TMEM4LOAD26SM100_TMEM_LOAD_32dp32b16xESY_NSZ_INS10_ILi0ELi4ELi3EEES13_NSR_INS5_IJS14_NSA_ILi16EEEEEENS5_IJS1U_SB_EEEEEEENS4_39AutoVectorizingCopyWithAssumedAlignmentILi128EEENS4_14SM90_TMA_STOREES1Y_S20_S20_EEEvvEEEEvNT_6ParamsE,"",@"SHT_CUDA_INFO"
	.sectionflags	@""
	.align	4


	//----- nvinfo : EIATTR_CUDA_API_VERSION
	.align		4
        /*0000*/ 	.byte	0x04, 0x37
        /*0002*/ 	.short	(.L_28 - .L_27)
.L_27:
        /*0004*/ 	.word	0x00000082


	//----- nvinfo : EIATTR_KPARAM_INFO
	.align		4
.L_28:
        /*0008*/ 	.byte	0x04, 0x17
        /*000a*/ 	.short	(.L_30 - .L_29)
.L_29:
        /*000c*/ 	.word	0x00000000
        /*0010*/ 	.short	0x0000
        /*0012*/ 	.short	0x0000
        /*0014*/ 	.byte	0x00, 0xf0, 0x01, 0x20


	//----- nvinfo : EIATTR_AT_ENTRY_FRAGMENTS
	.align		4
.L_30:
        /*0018*/ 	.byte	0x04, 0x4f
        /*001a*/ 	.short	(.L_32 - .L_31)


	//   ....[0]....
.L_31:
        /*001c*/ 	.word	0x00000006


	//----- nvinfo : EIATTR_RESERVED_SMEM_USED
	.align		4
.L_32:
        /*0020*/ 	.byte	0x01, 0x41
	.zero		2


	//----- nvinfo : EIATTR_SPARSE_MMA_MASK
	.align		4
        /*0024*/ 	.byte	0x03, 0x50
        /*0026*/ 	.short	0x0000


	//----- nvinfo : EIATTR_TCGEN05_1CTA_USED
	.align		4
        /*0028*/ 	.byte	0x01, 0x51
	.zero		2


	//----- nvinfo : EIATTR_MAXREG_COUNT
	.align		4
        /*002c*/ 	.byte	0x03, 0x1b
        /*002e*/ 	.short	0x00ff


	//----- nvinfo : EIATTR_NUM_BARRIERS
	.align		4
        /*0030*/ 	.byte	0x02, 0x4c
        /*0032*/ 	.byte	0x07
	.zero		1


	//----- nvinfo : EIATTR_EXTERNS
	.align		4
        /*0034*/ 	.byte	0x04, 0x0f
        /*0036*/ 	.short	(.L_34 - .L_33)


	//   ....[0]....
	.align		4
.L_33:
        /*0038*/ 	.word	index@(__assertfail)


	//----- nvinfo : EIATTR_MERCURY_ISA_VERSION
	.align		4
.L_34:
        /*003c*/ 	.byte	0x03, 0x5f
        /*003e*/ 	.short	0x0101


	//----- nvinfo : EIATTR_INT_WARP_WIDE_INSTR_OFFSETS
	.align		4
        /*0040*/ 	.byte	0x04, 0x31
        /*0042*/ 	.short	(.L_36 - .L_35)


	//   ....[0]....
.L_35:
        /*0044*/ 	.word	0x00001f80


	//   ....[1]....
        /*0048*/ 	.word	0x00004170


	//   ....[2]....
        /*004c*/ 	.word	0x00004190


	//   ....[3]....
        /*0050*/ 	.word	0x000041c0


	//   ....[4]....
        /*0054*/ 	.word	0x00004bf0


	//   ....[5]....
        /*0058*/ 	.word	0x00004c80


	//   ....[6]....
        /*005c*/ 	.word	0x00004cb0


	//   ....[7]....
        /*0060*/ 	.word	0x00004d80


	//----- nvinfo : EIATTR_COOP_GROUP_MASK_REGIDS
	.align		4
.L_36:
        /*0064*/ 	.byte	0x04, 0x29
        /*0066*/ 	.short	(.L_38 - .L_37)


	//   ....[0]....
.L_37:
        /*0068*/ 	.word	0xffffffff


	//   ....[1]....
        /*006c*/ 	.word	0xffffffff


	//   ....[2]....
        /*0070*/ 	.word	0xffffffff


	//   ....[3]....
        /*0074*/ 	.word	0xffffffff


	//   ....[4]....
        /*0078*/ 	.word	0xffffffff


	//   ....[5]....
        /*007c*/ 	.word	0xffffffff


	//   ....[6]....
        /*0080*/ 	.word	0xffffffff


	//   ....[7]....
        /*0084*/ 	.word	0xffffffff


	//   ....[8]....
        /*0088*/ 	.word	0xffffffff


	//   ....[9]....
        /*008c*/ 	.word	0xffffffff


	//   ....[10]....
        /*0090*/ 	.word	0xffffffff


	//   ....[11]....
        /*0094*/ 	.word	0xffffffff


	//   ....[12]....
        /*0098*/ 	.word	0xffffffff


	//----- nvinfo : EIATTR_COOP_GROUP_INSTR_OFFSETS
	.align		4
.L_38:
        /*009c*/ 	.byte	0x04, 0x28
        /*009e*/ 	.short	(.L_40 - .L_39)


	//   ....[0]....
.L_39:
        /*00a0*/ 	.word	0x00000090


	//   ....[1]....
        /*00a4*/ 	.word	0x000004b0


	//   ....[2]....
        /*00a8*/ 	.word	0x00000830


	//   ....[3]....
        /*00ac*/ 	.word	0x00000970


	//   ....[4]....
        /*00b0*/ 	.word	0x00000a70


	//   ....[5]....
        /*00b4*/ 	.word	0x00000be0


	//   ....[6]....
        /*00b8*/ 	.word	0x00000d80


	//   ....[7]....
        /*00bc*/ 	.word	0x00001e60


	//   ....[8]....
        /*00c0*/ 	.word	0x000034c0


	//   ....[9]....
        /*00c4*/ 	.word	0x000036d0


	//   ....[10]....
        /*00c8*/ 	.word	0x00003700


	//   ....[11]....
        /*00cc*/ 	.word	0x00004050


	//   ....[12]....
        /*00d0*/ 	.word	0x00004280


	//----- nvinfo : EIATTR_VRC_CTA_INIT_COUNT
	.align		4
.L_40:
        /*00d4*/ 	.byte	0x02, 0x4a
        /*00d6*/ 	.byte	0x80
	.zero		1


	//----- nvinfo : EIATTR_SYSCALL_OFFSETS
	.align		4
        /*00d8*/ 	.byte	0x04, 0x46
        /*00da*/ 	.short	(.L_42 - .L_41)


	//   ....[0]....
.L_41:
        /*00dc*/ 	.word	0x00005d10


	//   ....[1]....
        /*00e0*/ 	.word	0x00005e80


	//   ....[2]....
        /*00e4*/ 	.word	0x00005ff0


	//----- nvinfo : EIATTR_MBARRIER_INSTR_OFFSETS
	.align		4
.L_42:
        /*00e8*/ 	.byte	0x04, 0x39
        /*00ea*/ 	.short	(.L_44 - .L_43)


	//   ....[0]....
.L_43:
        /*00ec*/ 	.word	0x000005b0
        /*00f0*/ 	.word	0x000000ff
        /*00f4*/ 	.word	0x00000000
        /*00f8*/ 	.short	0x0100
        /*00fa*/ 	.byte	0x05
	.zero		1


	//   ....[1]....
        /*00fc*/ 	.word	0x000005c0
        /*0100*/ 	.word	0x000000ff
        /*0104*/ 	.word	0x00000098
        /*0108*/ 	.short	0x0100
        /*010a*/ 	.byte	0x05
	.zero		1


	//   ....[2]....
        /*010c*/ 	.word	0x000005d0
        /*0110*/ 	.word	0x000000ff
        /*0114*/ 	.word	0x00000008
        /*0118*/ 	.short	0x0100
        /*011a*/ 	.byte	0x05
	.zero		1


	//   ....[3]....
        /*011c*/ 	.word	0x000005e0
        /*0120*/ 	.word	0x000000ff
        /*0124*/ 	.word	0x000000a0
        /*0128*/ 	.short	0x0100
        /*012a*/ 	.byte	0x05
	.zero		1


	//   ....[4]....
        /*012c*/ 	.word	0x000005f0
        /*0130*/ 	.word	0x000000ff
        /*0134*/ 	.word	0x00000010
        /*0138*/ 	.short	0x0100
        /*013a*/ 	.byte	0x05
	.zero		1


	//   ....[5]....
        /*013c*/ 	.word	0x00000600
        /*0140*/ 	.word	0x000000ff
        /*0144*/ 	.word	0x000000a8
        /*0148*/ 	.short	0x0100
        /*014a*/ 	.byte	0x05
	.zero		1


	//   ....[6]....
        /*014c*/ 	.word	0x00000610
        /*0150*/ 	.word	0x000000ff
        /*0154*/ 	.word	0x00000018
        /*0158*/ 	.short	0x0100
        /*015a*/ 	.byte	0x05
	.zero		1


	//   ....[7]....
        /*015c*/ 	.word	0x00000620
        /*0160*/ 	.word	0x000000ff
        /*0164*/ 	.word	0x000000b0
        /*0168*/ 	.short	0x0100
        /*016a*/ 	.byte	0x05
	.zero		1


	//   ....[8]....
        /*016c*/ 	.word	0x00000630
        /*0170*/ 	.word	0x000000ff
        /*0174*/ 	.word	0x00000020
        /*0178*/ 	.short	0x0100
        /*017a*/ 	.byte	0x05
	.zero		1


	//   ....[9]....
        /*017c*/ 	.word	0x00000640
        /*0180*/ 	.word	0x000000ff
        /*0184*/ 	.word	0x000000b8
        /*0188*/ 	.short	0x0100
        /*018a*/ 	.byte	0x05
	.zero		1


	//   ....[10]....
        /*018c*/ 	.word	0x00000650
        /*0190*/ 	.word	0x000000ff
        /*0194*/ 	.word	0x00000028
        /*0198*/ 	.short	0x0100
        /*019a*/ 	.byte	0x05
	.zero		1


	//   ....[11]....
        /*019c*/ 	.word	0x00000660
        /*01a0*/ 	.word	0x000000ff
        /*01a4*/ 	.word	0x000000c0
        /*01a8*/ 	.short	0x0100
        /*01aa*/ 	.byte	0x05
	.zero		1


	//   ....[12]....
        /*01ac*/ 	.word	0x00000670
        /*01b0*/ 	.word	0x000000ff
        /*01b4*/ 	.word	0x00000030
        /*01b8*/ 	.short	0x0100
        /*01ba*/ 	.byte	0x05
	.zero		1


	//   ....[13]....
        /*01bc*/ 	.word	0x00000680
        /*01c0*/ 	.word	0x000000ff
        /*01c4*/ 	.word	0x000000c8
        /*01c8*/ 	.short	0x0100
        /*01ca*/ 	.byte	0x05
	.zero		1


	//   ....[14]....
        /*01cc*/ 	.word	0x00000690
        /*01d0*/ 	.word	0x000000ff
        /*01d4*/ 	.word	0x00000038
        /*01d8*/ 	.short	0x0100
        /*01da*/ 	.byte	0x05
	.zero		1


	//   ....[15]....
        /*01dc*/ 	.word	0x000006a0
        /*01e0*/ 	.word	0x000000ff
        /*01e4*/ 	.word	0x000000d0
        /*01e8*/ 	.short	0x0100
        /*01ea*/ 	.byte	0x05
	.zero		1


	//   ....[16]....
        /*01ec*/ 	.word	0x000006b0
        /*01f0*/ 	.word	0x000000ff
        /*01f4*/ 	.word	0x00000040
        /*01f8*/ 	.short	0x0100
        /*01fa*/ 	.byte	0x05
	.zero		1


	//   ....[17]....
        /*01fc*/ 	.word	0x000006c0
        /*0200*/ 	.word	0x000000ff
        /*0204*/ 	.word	0x000000d8
        /*0208*/ 	.short	0x0100
        /*020a*/ 	.byte	0x05
	.zero		1


	//   ....[18]....
        /*020c*/ 	.word	0x000006d0
        /*0210*/ 	.word	0x000000ff
        /*0214*/ 	.word	0x00000048
        /*0218*/ 	.short	0x0100
        /*021a*/ 	.byte	0x05
	.zero		1


	//   ....[19]....
        /*021c*/ 	.word	0x000006e0
        /*0220*/ 	.word	0x000000ff
        /*0224*/ 	.word	0x000000e0
        /*0228*/ 	.short	0x0100
        /*022a*/ 	.byte	0x05
	.zero		1


	//   ....[20]....
        /*022c*/ 	.word	0x000006f0
        /*0230*/ 	.word	0x000000ff
        /*0234*/ 	.word	0x00000050
        /*0238*/ 	.short	0x0100
        /*023a*/ 	.byte	0x05
	.zero		1


	//   ....[21]....
        /*023c*/ 	.word	0x00000700
        /*0240*/ 	.word	0x000000ff
        /*0244*/ 	.word	0x000000e8
        /*0248*/ 	.short	0x0100
        /*024a*/ 	.byte	0x05
	.zero		1


	//   ....[22]....
        /*024c*/ 	.word	0x00000710
        /*0250*/ 	.word	0x000000ff
        /*0254*/ 	.word	0x00000058
        /*0258*/ 	.short	0x0100
        /*025a*/ 	.byte	0x05
	.zero		1


	//   ....[23]....
        /*025c*/ 	.word	0x00000720
        /*0260*/ 	.word	0x000000ff
        /*0264*/ 	.word	0x000000f0
        /*0268*/ 	.short	0x0100
        /*026a*/ 	.byte	0x05
	.zero		1


	//   ....[24]....
        /*026c*/ 	.word	0x00000730
        /*0270*/ 	.word	0x000000ff
        /*0274*/ 	.word	0x00000060
        /*0278*/ 	.short	0x0100
        /*027a*/ 	.byte	0x05
	.zero		1


	//   ....[25]....
        /*027c*/ 	.word	0x00000740
        /*0280*/ 	.word	0x000000ff
        /*0284*/ 	.word	0x000000f8
        /*0288*/ 	.short	0x0100
        /*028a*/ 	.byte	0x05
	.zero		1


	//   ....[26]....
        /*028c*/ 	.word	0x00000750
        /*0290*/ 	.word	0x000000ff
        /*0294*/ 	.word	0x00000068
        /*0298*/ 	.short	0x0100
        /*029a*/ 	.byte	0x05
	.zero		1


	//   ....[27]....
        /*029c*/ 	.word	0x00000760
        /*02a0*/ 	.word	0x000000ff
        /*02a4*/ 	.word	0x00000100
        /*02a8*/ 	.short	0x0100
        /*02aa*/ 	.byte	0x05
	.zero		1


	//   ....[28]....
        /*02ac*/ 	.word	0x00000770
        /*02b0*/ 	.word	0x000000ff
        /*02b4*/ 	.word	0x00000070
        /*02b8*/ 	.short	0x0100
        /*02ba*/ 	.byte	0x05
	.zero		1


	//   ....[29]....
        /*02bc*/ 	.word	0x00000780
        /*02c0*/ 	.word	0x000000ff
        /*02c4*/ 	.word	0x00000108
        /*02c8*/ 	.short	0x0100
        /*02ca*/ 	.byte	0x05
	.zero		1


	//   ....[30]....
        /*02cc*/ 	.word	0x00000790
        /*02d0*/ 	.word	0x000000ff
        /*02d4*/ 	.word	0x00000078
        /*02d8*/ 	.short	0x0100
        /*02da*/ 	.byte	0x05
	.zero		1


	//   ....[31]....
        /*02dc*/ 	.word	0x000007a0
        /*02e0*/ 	.word	0x000000ff
        /*02e4*/ 	.word	0x00000110
        /*02e8*/ 	.short	0x0100
        /*02ea*/ 	.byte	0x05
	.zero		1


	//   ....[32]....
        /*02ec*/ 	.word	0x000007b0
        /*02f0*/ 	.word	0x000000ff
        /*02f4*/ 	.word	0x00000080
        /*02f8*/ 	.short	0x0100
        /*02fa*/ 	.byte	0x05
	.zero		1


	//   ....[33]....
        /*02fc*/ 	.word	0x000007c0
        /*0300*/ 	.word	0x000000ff
        /*0304*/ 	.word	0x00000118
        /*0308*/ 	.short	0x0100
        /*030a*/ 	.byte	0x05
	.zero		1


	//   ....[34]....
        /*030c*/ 	.word	0x000007d0
        /*0310*/ 	.word	0x000000ff
        /*0314*/ 	.word	0x00000088
        /*0318*/ 	.short	0x0100
        /*031a*/ 	.byte	0x05
	.zero		1


	//   ....[35]....
        /*031c*/ 	.word	0x000007e0
        /*0320*/ 	.word	0x000000ff
        /*0324*/ 	.word	0x00000120
        /*0328*/ 	.short	0x0100
        /*032a*/ 	.byte	0x05
	.zero		1


	//   ....[36]....
        /*032c*/ 	.word	0x000007f0
        /*0330*/ 	.word	0x000000ff
        /*0334*/ 	.word	0x00000090
        /*0338*/ 	.short	0x0100
        /*033a*/ 	.byte	0x05
	.zero		1


	//   ....[37]....
        /*033c*/ 	.word	0x00000800
        /*0340*/ 	.word	0x000000ff
        /*0344*/ 	.word	0x00000128
        /*0348*/ 	.short	0x0100
        /*034a*/ 	.byte	0x05
	.zero		1


	//   ....[38]....
        /*034c*/ 	.word	0x00000940
        /*0350*/ 	.word	0x000000ff
        /*0354*/ 	.word	0x00000130
        /*0358*/ 	.short	0x0100
        /*035a*/ 	.byte	0x07
	.zero		1


	//   ....[39]....
        /*035c*/ 	.word	0x00000950
        /*0360*/ 	.word	0x000000ff
        /*0364*/ 	.word	0x00000138
        /*0368*/ 	.short	0x0100
        /*036a*/ 	.byte	0x07
	.zero		1


	//   ....[40]....
        /*036c*/ 	.word	0x00000a40
        /*0370*/ 	.word	0x000000ff
        /*0374*/ 	.word	0x00000140
        /*0378*/ 	.short	0x0100
        /*037a*/ 	.byte	0x05
	.zero		1


	//   ....[41]....
        /*037c*/ 	.word	0x00000a50
        /*0380*/ 	.word	0x000000ff
        /*0384*/ 	.word	0x00000148
        /*0388*/ 	.short	0x0100
        /*038a*/ 	.byte	0x05
	.zero		1


	//   ....[42]....
        /*038c*/ 	.word	0x00000b90
        /*0390*/ 	.word	0x000000ff
        /*0394*/ 	.word	0x00000150
        /*0398*/ 	.short	0x0100
        /*039a*/ 	.byte	0x05
	.zero		1


	//   ....[43]....
        /*039c*/ 	.word	0x00000ba0
        /*03a0*/ 	.word	0x000000ff
        /*03a4*/ 	.word	0x00000160
        /*03a8*/ 	.short	0x0100
        /*03aa*/ 	.byte	0x05
	.zero		1


	//   ....[44]....
        /*03ac*/ 	.word	0x00000bb0
        /*03b0*/ 	.word	0x000000ff
        /*03b4*/ 	.word	0x00000158
        /*03b8*/ 	.short	0x0100
        /*03ba*/ 	.byte	0x05
	.zero		1


	//   ....[45]....
        /*03bc*/ 	.word	0x00000bc0
        /*03c0*/ 	.word	0x000000ff
        /*03c4*/ 	.word	0x00000168
        /*03c8*/ 	.short	0x0100
        /*03ca*/ 	.byte	0x05
	.zero		1


	//   ....[46]....
        /*03cc*/ 	.word	0x00000cf0
        /*03d0*/ 	.word	0x000000ff
        /*03d4*/ 	.word	0x00000170
        /*03d8*/ 	.short	0x0100
        /*03da*/ 	.byte	0x07
	.zero		1


	//   ....[47]....
        /*03dc*/ 	.word	0x00000d00
        /*03e0*/ 	.word	0x000000ff
        /*03e4*/ 	.word	0x00000190
        /*03e8*/ 	.short	0x0100
        /*03ea*/ 	.byte	0x07
	.zero		1


	//   ....[48]....
        /*03ec*/ 	.word	0x00000d10
        /*03f0*/ 	.word	0x000000ff
        /*03f4*/ 	.word	0x00000178
        /*03f8*/ 	.short	0x0100
        /*03fa*/ 	.byte	0x07
	.zero		1


	//   ....[49]....
        /*03fc*/ 	.word	0x00000d20
        /*0400*/ 	.word	0x000000ff
        /*0404*/ 	.word	0x00000198
        /*0408*/ 	.short	0x0100
        /*040a*/ 	.byte	0x07
	.zero		1


	//   ....[50]....
        /*040c*/ 	.word	0x00000d30
        /*0410*/ 	.word	0x000000ff
        /*0414*/ 	.word	0x00000180
        /*0418*/ 	.short	0x0100
        /*041a*/ 	.byte	0x07
	.zero		1


	//   ....[51]....
        /*041c*/ 	.word	0x00000d40
        /*0420*/ 	.word	0x000000ff
        /*0424*/ 	.word	0x000001a0
        /*0428*/ 	.short	0x0100
        /*042a*/ 	.byte	0x07
	.zero		1


	//   ....[52]....
        /*042c*/ 	.word	0x00000d50
        /*0430*/ 	.word	0x000000ff
        /*0434*/ 	.word	0x00000188
        /*0438*/ 	.short	0x0100
        /*043a*/ 	.byte	0x07
	.zero		1


	//   ....[53]....
        /*043c*/ 	.word	0x00000d60
        /*0440*/ 	.word	0x000000ff
        /*0444*/ 	.word	0x000001a8
        /*0448*/ 	.short	0x0100
        /*044a*/ 	.byte	0x07
	.zero		1


	//   ....[54]....
        /*044c*/ 	.word	0x00000e50
        /*0450*/ 	.word	0x000000ff
        /*0454*/ 	.word	0x000001b0
        /*0458*/ 	.short	0x0100
        /*045a*/ 	.byte	0x05
	.zero		1


	//   ....[55]....
        /*045c*/ 	.word	0x00000e60
        /*0460*/ 	.word	0x000000ff
        /*0464*/ 	.word	0x000001c0
        /*0468*/ 	.short	0x0100
        /*046a*/ 	.byte	0x05
	.zero		1


	//   ....[56]....
        /*046c*/ 	.word	0x00000e70
        /*0470*/ 	.word	0x000000ff
        /*0474*/ 	.word	0x000001b8
        /*0478*/ 	.short	0x0100
        /*047a*/ 	.byte	0x05
	.zero		1


	//   ....[57]....
        /*047c*/ 	.word	0x00000e80
        /*0480*/ 	.word	0x000000ff
        /*0484*/ 	.word	0x000001c8
        /*0488*/ 	.short	0x0100
        /*048a*/ 	.byte	0x05
	.zero		1


	//   ....[58]....
        /*048c*/ 	.word	0x00001760
        /*0490*/ 	.word	0x00000003
        /*0494*/ 	.word	0x000001c0
        /*0498*/ 	.short	0x010a
        /*049a*/ 	.byte	0xff
	.zero		1


	//   ....[59]....
        /*049c*/ 	.word	0x00001790
        /*04a0*/ 	.word	0x00000003
        /*04a4*/ 	.word	0x000001b0
        /*04a8*/ 	.short	0x0101
        /*04aa*/ 	.byte	0xff
	.zero		1


	//   ....[60]....
        /*04ac*/ 	.word	0x00001860
        /*04b0*/ 	.word	0x000000ff
        /*04b4*/ 	.word	0x00000098
        /*04b8*/ 	.short	0x010a
        /*04ba*/ 	.byte	0x05
	.zero		1


	//   ....[61]....
        /*04bc*/ 	.word	0x00001900
        /*04c0*/ 	.word	0x000000ff
        /*04c4*/ 	.word	0x00000098
        /*04c8*/ 	.short	0x010a
        /*04ca*/ 	.byte	0x21
	.zero		1


	//   ....[62]....
        /*04cc*/ 	.word	0x00001a50
        /*04d0*/ 	.word	0x000000ff
        /*04d4*/ 	.word	0x00000098
        /*04d8*/ 	.short	0x010a
        /*04da*/ 	.byte	0x08
	.zero		1


	//   ....[63]....
        /*04dc*/ 	.word	0x00001b60
        /*04e0*/ 	.word	0x000000ff
        /*04e4*/ 	.word	0x00000148
        /*04e8*/ 	.short	0x0101
        /*04ea*/ 	.byte	0x04
	.zero		1


	//   ....[64]....
        /*04ec*/ 	.word	0x00001b80
        /*04f0*/ 	.word	0x000000ff
        /*04f4*/ 	.word	0x00000098
        /*04f8*/ 	.short	0x010a
        /*04fa*/ 	.byte	0x05
	.zero		1


	//   ....[65]....
        /*04fc*/ 	.word	0x00001c00
        /*0500*/ 	.word	0x000000ff
        /*0504*/ 	.word	0x00000098
        /*0508*/ 	.short	0x010a
        /*050a*/ 	.byte	0x11
	.zero		1


	//   ....[66]....
        /*050c*/ 	.word	0x00001d50
        /*0510*/ 	.word	0x000000ff
        /*0514*/ 	.word	0x00000098
        /*0518*/ 	.short	0x010a
        /*051a*/ 	.byte	0x08
	.zero		1


	//   ....[67]....
        /*051c*/ 	.word	0x00001e90
        /*0520*/ 	.word	0x00000002
        /*0524*/ 	.word	0x00000150
        /*0528*/ 	.short	0x010a
        /*052a*/ 	.byte	0xff
	.zero		1


	//   ....[68]....
        /*052c*/ 	.word	0x00001f50
        /*0530*/ 	.word	0x00000002
        /*0534*/ 	.word	0x00000000
        /*0538*/ 	.short	0x0101
        /*053a*/ 	.byte	0xff
	.zero		1


	//   ....[69]....
        /*053c*/ 	.word	0x000024b0
        /*0540*/ 	.word	0x000000ff
        /*0544*/ 	.word	0x00000000
        /*0548*/ 	.short	0x010a
        /*054a*/ 	.byte	0x05
	.zero		1


	//   ....[70]....
        /*054c*/ 	.word	0x00002540
        /*0550*/ 	.word	0x000000ff
        /*0554*/ 	.word	0x00000000
        /*0558*/ 	.short	0x010a
        /*055a*/ 	.byte	0x05
	.zero		1


	//   ....[71]....
        /*055c*/ 	.word	0x000025d0
        /*0560*/ 	.word	0x000000ff
        /*0564*/ 	.word	0x00000000
        /*0568*/ 	.short	0x010a
        /*056a*/ 	.byte	0x05
	.zero		1


	//   ....[72]....
        /*056c*/ 	.word	0x00002660
        /*0570*/ 	.word	0x000000ff
        /*0574*/ 	.word	0x00000000
        /*0578*/ 	.short	0x010a
        /*057a*/ 	.byte	0x05
	.zero		1


	//   ....[73]....
        /*057c*/ 	.word	0x000026f0
        /*0580*/ 	.word	0x000000ff
        /*0584*/ 	.word	0x00000000
        /*0588*/ 	.short	0x010a
        /*058a*/ 	.byte	0x05
	.zero		1


	//   ....[74]....
        /*058c*/ 	.word	0x00002780
        /*0590*/ 	.word	0x000000ff
        /*0594*/ 	.word	0x00000000
        /*0598*/ 	.short	0x010a
        /*059a*/ 	.byte	0x05
	.zero		1


	//   ....[75]....
        /*059c*/ 	.word	0x00002810
        /*05a0*/ 	.word	0x000000ff
        /*05a4*/ 	.word	0x00000000
        /*05a8*/ 	.short	0x010a
        /*05aa*/ 	.byte	0x05
	.zero		1


	//   ....[76]....
        /*05ac*/ 	.word	0x000028a0
        /*05b0*/ 	.word	0x000000ff
        /*05b4*/ 	.word	0x00000000
        /*05b8*/ 	.short	0x010a
        /*05ba*/ 	.byte	0x05
	.zero		1


	//   ....[77]....
        /*05bc*/ 	.word	0x00002930
        /*05c0*/ 	.word	0x000000ff
        /*05c4*/ 	.word	0x00000000
        /*05c8*/ 	.short	0x010a
        /*05ca*/ 	.byte	0x05
	.zero		1


	//   ....[78]....
        /*05cc*/ 	.word	0x000029c0
        /*05d0*/ 	.word	0x000000ff
        /*05d4*/ 	.word	0x00000000
        /*05d8*/ 	.short	0x010a
        /*05da*/ 	.byte	0x05
	.zero		1


	//   ....[79]....
        /*05dc*/ 	.word	0x00002a50
        /*05e0*/ 	.word	0x000000ff
        /*05e4*/ 	.word	0x00000000
        /*05e8*/ 	.short	0x010a
        /*05ea*/ 	.byte	0x05
	.zero		1


	//   ....[80]....
        /*05ec*/ 	.word	0x00002ae0
        /*05f0*/ 	.word	0x000000ff
        /*05f4*/ 	.word	0x00000000
        /*05f8*/ 	.short	0x010a
        /*05fa*/ 	.byte	0x05
	.zero		1


	//   ....[81]....
        /*05fc*/ 	.word	0x00002b70
        /*0600*/ 	.word	0x000000ff
        /*0604*/ 	.word	0x00000000
        /*0608*/ 	.short	0x010a
        /*060a*/ 	.byte	0x05
	.zero		1


	//   ....[82]....
        /*060c*/ 	.word	0x00002c00
        /*0610*/ 	.word	0x000000ff
        /*0614*/ 	.word	0x00000000
        /*0618*/ 	.short	0x010a
        /*061a*/ 	.byte	0x05
	.zero		1


	//   ....[83]....
        /*061c*/ 	.word	0x00002c90
        /*0620*/ 	.word	0x000000ff
        /*0624*/ 	.word	0x00000000
        /*0628*/ 	.short	0x010a
        /*062a*/ 	.byte	0x05
	.zero		1


	//   ....[84]....
        /*062c*/ 	.word	0x00002d20
        /*0630*/ 	.word	0x000000ff
        /*0634*/ 	.word	0x00000000
        /*0638*/ 	.short	0x010a
        /*063a*/ 	.byte	0x05
	.zero		1


	//   ....[85]....
        /*063c*/ 	.word	0x00002db0
        /*0640*/ 	.word	0x000000ff
        /*0644*/ 	.word	0x00000000
        /*0648*/ 	.short	0x010a
        /*064a*/ 	.byte	0x05
	.zero		1


	//   ....[86]....
        /*064c*/ 	.word	0x00002e40
        /*0650*/ 	.word	0x000000ff
        /*0654*/ 	.word	0x00000000
        /*0658*/ 	.short	0x010a
        /*065a*/ 	.byte	0x05
	.zero		1


	//   ....[87]....
        /*065c*/ 	.word	0x00002ee0
        /*0660*/ 	.word	0x00000000
        /*0664*/ 	.word	0x00000000
        /*0668*/ 	.short	0x010a
        /*066a*/ 	.byte	0xff
	.zero		1


	//   ....[88]....
        /*066c*/ 	.word	0x00003010
        /*0670*/ 	.word	0x00000000
        /*0674*/ 	.word	0x000001b0
        /*0678*/ 	.short	0x010a
        /*067a*/ 	.byte	0xff
	.zero		1


	//   ....[89]....
        /*067c*/ 	.word	0x00003080
        /*0680*/ 	.word	0x00000008
        /*0684*/ 	.word	0x00000000
        /*0688*/ 	.short	0x0101
        /*068a*/ 	.byte	0xff
	.zero		1


	//   ....[90]....
        /*068c*/ 	.word	0x000030a0
        /*0690*/ 	.word	0x000000ff
        /*0694*/ 	.word	0x00000160
        /*0698*/ 	.short	0x010a
        /*069a*/ 	.byte	0x05
	.zero		1


	//   ....[91]....
        /*069c*/ 	.word	0x000031c0
        /*06a0*/ 	.word	0x00000000
        /*06a4*/ 	.word	0x00000150
        /*06a8*/ 	.short	0x010a
        /*06aa*/ 	.byte	0xff
	.zero		1


	//   ....[92]....
        /*06ac*/ 	.word	0x000032c0
        /*06b0*/ 	.word	0x00000000
        /*06b4*/ 	.word	0x00000000
        /*06b8*/ 	.short	0x0101
        /*06ba*/ 	.byte	0xff
	.zero		1


	//   ....[93]....
        /*06bc*/ 	.word	0x00003350
        /*06c0*/ 	.word	0x000000ff
        /*06c4*/ 	.word	0x00000160
        /*06c8*/ 	.short	0x0106
        /*06ca*/ 	.byte	0x05
	.zero		1


	//   ....[94]....
        /*06cc*/ 	.word	0x00003370
        /*06d0*/ 	.word	0x000000ff
        /*06d4*/ 	.word	0x00000160
        /*06d8*/ 	.short	0x010a
        /*06da*/ 	.byte	0x05
	.zero		1


	//   ....[95]....
        /*06dc*/ 	.word	0x00003400
        /*06e0*/ 	.word	0x000000ff
        /*06e4*/ 	.word	0x00000160
        /*06e8*/ 	.short	0x0106
        /*06ea*/ 	.byte	0x04
	.zero		1


	//   ....[96]....
        /*06ec*/ 	.word	0x00003440
        /*06f0*/ 	.word	0x00000000
        /*06f4*/ 	.word	0x00000160
        /*06f8*/ 	.short	0x010a
        /*06fa*/ 	.byte	0xff
	.zero		1


	//   ....[97]....
        /*06fc*/ 	.word	0x00003940
        /*0700*/ 	.word	0x00000000
        /*0704*/ 	.word	0x00000150
        /*0708*/ 	.short	0x010a
        /*070a*/ 	.byte	0xff
	.zero		1


	//   ....[98]....
        /*070c*/ 	.word	0x00003a50
        /*0710*/ 	.word	0x00000003
        /*0714*/ 	.word	0x00000000
        /*0718*/ 	.short	0x0101
        /*071a*/ 	.byte	0xff
	.zero		1


	//   ....[99]....
        /*071c*/ 	.word	0x00003a60
        /*0720*/ 	.word	0x000000ff
        /*0724*/ 	.word	0x00000000
        /*0728*/ 	.short	0x010a
        /*072a*/ 	.byte	0x05
	.zero		1


	//   ....[100]....
        /*072c*/ 	.word	0x00003a80
        /*0730*/ 	.word	0x000000ff
        /*0734*/ 	.word	0x00000190
        /*0738*/ 	.short	0x010a
        /*073a*/ 	.byte	0x0e
	.zero		1


	//   ....[101]....
        /*073c*/ 	.word	0x00003b50
        /*0740*/ 	.word	0x000000ff
        /*0744*/ 	.word	0x00000000
        /*0748*/ 	.short	0x010a
        /*074a*/ 	.byte	0x07
	.zero		1


	//   ....[102]....
        /*074c*/ 	.word	0x00003c80
        /*0750*/ 	.word	0x000000ff
        /*0754*/ 	.word	0x00000000
        /*0758*/ 	.short	0x010a
        /*075a*/ 	.byte	0x13
	.zero		1


	//   ....[103]....
        /*075c*/ 	.word	0x00003e80
        /*0760*/ 	.word	0x000000ff
        /*0764*/ 	.word	0x00000000
        /*0768*/ 	.short	0x010a
        /*076a*/ 	.byte	0x05
	.zero		1


	//   ....[104]....
        /*076c*/ 	.word	0x00003f10
        /*0770*/ 	.word	0x000000ff
        /*0774*/ 	.word	0x00000000
        /*0778*/ 	.short	0x010a
        /*077a*/ 	.byte	0x05
	.zero		1


	//   ....[105]....
        /*077c*/ 	.word	0x00003fa0
        /*0780*/ 	.word	0x000000ff
        /*0784*/ 	.word	0x00000000
        /*0788*/ 	.short	0x010a
        /*078a*/ 	.byte	0x05
	.zero		1


	//   ....[106]....
        /*078c*/ 	.word	0x00004030
        /*0790*/ 	.word	0x000000ff
        /*0794*/ 	.word	0x00000000
        /*0798*/ 	.short	0x010a
        /*079a*/ 	.byte	0x06
	.zero		1


	//   ....[107]....
        /*079c*/ 	.word	0x00004470
        /*07a0*/ 	.word	0x00000000
        /*07a4*/ 	.word	0x00000150
        /*07a8*/ 	.short	0x010a
        /*07aa*/ 	.byte	0xff
	.zero		1


	//   ....[108]....
        /*07ac*/ 	.word	0x00004560
        /*07b0*/ 	.word	0x00000000
        /*07b4*/ 	.word	0x00000000
        /*07b8*/ 	.short	0x0101
        /*07ba*/ 	.byte	0xff
	.zero		1


	//   ....[109]....
        /*07bc*/ 	.word	0x00004880
        /*07c0*/ 	.word	0x000000ff
        /*07c4*/ 	.word	0x00000148
        /*07c8*/ 	.short	0x010a
        /*07ca*/ 	.byte	0x07
	.zero		1


	//   ....[110]....
        /*07cc*/ 	.word	0x00004a00
        /*07d0*/ 	.word	0x000000ff
        /*07d4*/ 	.word	0x00000138
        /*07d8*/ 	.short	0x010a
        /*07da*/ 	.byte	0x07
	.zero		1


	//   ....[111]....
        /*07dc*/ 	.word	0x00004e00
        /*07e0*/ 	.word	0x000000ff
        /*07e4*/ 	.word	0x00000130
        /*07e8*/ 	.short	0x010b
        /*07ea*/ 	.byte	0x07
	.zero		1


	//   ....[112]....
        /*07ec*/ 	.word	0x00004e20
        /*07f0*/ 	.word	0x000000ff
        /*07f4*/ 	.word	0x00000000
        /*07f8*/ 	.short	0x0101
        /*07fa*/ 	.byte	0x25
	.zero		1


	//   ....[113]....
        /*07fc*/ 	.word	0x00004e60
        /*0800*/ 	.word	0x00000000
        /*0804*/ 	.word	0x00000138
        /*0808*/ 	.short	0x010a
        /*080a*/ 	.byte	0xff
	.zero		1


	//   ....[114]....
        /*080c*/ 	.word	0x000050c0
        /*0810*/ 	.word	0x00000000
        /*0814*/ 	.word	0x00000150
        /*0818*/ 	.short	0x010a
        /*081a*/ 	.byte	0xff
	.zero		1


	//   ....[115]....
        /*081c*/ 	.word	0x00005190
        /*0820*/ 	.word	0x00000000
        /*0824*/ 	.word	0x00000000
        /*0828*/ 	.short	0x0101
        /*082a*/ 	.byte	0xff
	.zero		1


	//   ....[116]....
        /*082c*/ 	.word	0x00005870
        /*0830*/ 	.word	0x000000ff
        /*0834*/ 	.word	0x00000130
        /*0838*/ 	.short	0x010a
        /*083a*/ 	.byte	0x2e
	.zero		1


	//   ....[117]....
        /*083c*/ 	.word	0x000058e0
        /*0840*/ 	.word	0x000000ff
        /*0844*/ 	.word	0x00000170
        /*0848*/ 	.short	0x010a
        /*084a*/ 	.byte	0x32
	.zero		1


	//   ....[118]....
        /*084c*/ 	.word	0x00005990
        /*0850*/ 	.word	0x000000ff
        /*0854*/ 	.word	0x00000130
        /*0858*/ 	.short	0x010a
        /*085a*/ 	.byte	0x2e
	.zero		1


	//   ....[119]....
        /*085c*/ 	.word	0x00005b80
        /*0860*/ 	.word	0x000000ff
        /*0864*/ 	.word	0x00000000
        /*0868*/ 	.short	0x0101
        /*086a*/ 	.byte	0x04
	.zero		1


	//   ....[120]....
        /*086c*/ 	.word	0x00005bf0
        /*0870*/ 	.word	0x000000ff
        /*0874*/ 	.word	0x00000170
        /*0878*/ 	.short	0x010a
        /*087a*/ 	.byte	0x32
	.zero		1


	//   ....[121]....
        /*087c*/ 	.word	0x00006990
        /*0880*/ 	.word	0x000000ff
        /*0884*/ 	.word	0x00000000
        /*0888*/ 	.short	0x0101
        /*088a*/ 	.byte	0x05
	.zero		1


	//   ....[122]....
        /*088c*/ 	.word	0x00007060
        /*0890*/ 	.word	0x00000003
        /*0894*/ 	.word	0x000001c0
        /*0898*/ 	.short	0x010a
        /*089a*/ 	.byte	0xff
	.zero		1


	//   ....[123]....
        /*089c*/ 	.word	0x000070c0
        /*08a0*/ 	.word	0x00000002
        /*08a4*/ 	.word	0x00000098
        /*08a8*/ 	.short	0x010a
        /*08aa*/ 	.byte	0xff
	.zero		1


	//   ....[124]....
        /*08ac*/ 	.word	0x00007120
        /*08b0*/ 	.word	0x00000002
        /*08b4*/ 	.word	0x00000098
        /*08b8*/ 	.short	0x010a
        /*08ba*/ 	.byte	0xff
	.zero		1


	//   ....[125]....
        /*08bc*/ 	.word	0x00007170
        /*08c0*/ 	.word	0x00000002
        /*08c4*/ 	.word	0x00000150
        /*08c8*/ 	.short	0x010a
        /*08ca*/ 	.byte	0xff
	.zero		1


	//   ....[126]....
        /*08cc*/ 	.word	0x000071d0
        /*08d0*/ 	.word	0x00000000
        /*08d4*/ 	.word	0x00000000
        /*08d8*/ 	.short	0x010a
        /*08da*/ 	.byte	0xff
	.zero		1


	//   ....[127]....
        /*08dc*/ 	.word	0x00007230
        /*08e0*/ 	.word	0x00000000
        /*08e4*/ 	.word	0x00000000
        /*08e8*/ 	.short	0x010a
        /*08ea*/ 	.byte	0xff
	.zero		1


	//   ....[128]....
        /*08ec*/ 	.word	0x00007290
        /*08f0*/ 	.word	0x00000000
        /*08f4*/ 	.word	0x00000000
        /*08f8*/ 	.short	0x010a
        /*08fa*/ 	.byte	0xff
	.zero		1


	//   ....[129]....
        /*08fc*/ 	.word	0x000072f0
        /*0900*/ 	.word	0x00000000
        /*0904*/ 	.word	0x00000000
        /*0908*/ 	.short	0x010a
        /*090a*/ 	.byte	0xff
	.zero		1


	//   ....[130]....
        /*090c*/ 	.word	0x00007350
        /*0910*/ 	.word	0x00000000
        /*0914*/ 	.word	0x00000000
        /*0918*/ 	.short	0x010a
        /*091a*/ 	.byte	0xff
	.zero		1


	//   ....[131]....
        /*091c*/ 	.word	0x000073b0
        /*0920*/ 	.word	0x00000000
        /*0924*/ 	.word	0x00000000
        /*0928*/ 	.short	0x010a
        /*092a*/ 	.byte	0xff
	.zero		1


	//   ....[132]....
        /*092c*/ 	.word	0x00007410
        /*0930*/ 	.word	0x00000000
        /*0934*/ 	.word	0x00000000
        /*0938*/ 	.short	0x010a
        /*093a*/ 	.byte	0xff
	.zero		1


	//   ....[133]....
        /*093c*/ 	.word	0x00007470
        /*0940*/ 	.word	0x00000000
        /*0944*/ 	.word	0x00000000
        /*0948*/ 	.short	0x010a
        /*094a*/ 	.byte	0xff
	.zero		1


	//   ....[134]....
        /*094c*/ 	.word	0x000074d0
        /*0950*/ 	.word	0x00000000
        /*0954*/ 	.word	0x00000000
        /*0958*/ 	.short	0x010a
        /*095a*/ 	.byte	0xff
	.zero		1


	//   ....[135]....
        /*095c*/ 	.word	0x00007530
        /*0960*/ 	.word	0x00000000
        /*0964*/ 	.word	0x00000000
        /*0968*/ 	.short	0x010a
        /*096a*/ 	.byte	0xff
	.zero		1


	//   ....[136]....
        /*096c*/ 	.word	0x00007590
        /*0970*/ 	.word	0x00000000
        /*0974*/ 	.word	0x00000000
        /*0978*/ 	.short	0x010a
        /*097a*/ 	.byte	0xff
	.zero		1


	//   ....[137]....
        /*097c*/ 	.word	0x000075f0
        /*0980*/ 	.word	0x00000000
        /*0984*/ 	.word	0x00000000
        /*0988*/ 	.short	0x010a
        /*098a*/ 	.byte	0xff
	.zero		1


	//   ....[138]....
        /*098c*/ 	.word	0x00007650
        /*0990*/ 	.word	0x00000000
        /*0994*/ 	.word	0x00000000
        /*0998*/ 	.short	0x010a
        /*099a*/ 	.byte	0xff
	.zero		1


	//   ....[139]....
        /*099c*/ 	.word	0x000076b0
        /*09a0*/ 	.word	0x00000000
        /*09a4*/ 	.word	0x00000000
        /*09a8*/ 	.short	0x010a
        /*09aa*/ 	.byte	0xff
	.zero		1


	//   ....[140]....
        /*09ac*/ 	.word	0x00007710
        /*09b0*/ 	.word	0x00000000
        /*09b4*/ 	.word	0x00000000
        /*09b8*/ 	.short	0x010a
        /*09ba*/ 	.byte	0xff
	.zero		1


	//   ....[141]....
        /*09bc*/ 	.word	0x00007770
        /*09c0*/ 	.word	0x00000000
        /*09c4*/ 	.word	0x00000000
        /*09c8*/ 	.short	0x010a
        /*09ca*/ 	.byte	0xff
	.zero		1


	//   ....[142]....
        /*09cc*/ 	.word	0x000077d0
        /*09d0*/ 	.word	0x00000000
        /*09d4*/ 	.word	0x00000000
        /*09d8*/ 	.short	0x010a
        /*09da*/ 	.byte	0xff
	.zero		1


	//   ....[143]....
        /*09dc*/ 	.word	0x00007830
        /*09e0*/ 	.word	0x00000000
        /*09e4*/ 	.word	0x00000000
        /*09e8*/ 	.short	0x010a
        /*09ea*/ 	.byte	0xff
	.zero		1


	//   ....[144]....
        /*09ec*/ 	.word	0x00007880
        /*09f0*/ 	.word	0x00000000
        /*09f4*/ 	.word	0x000001b0
        /*09f8*/ 	.short	0x010a
        /*09fa*/ 	.byte	0xff
	.zero		1


	//   ....[145]....
        /*09fc*/ 	.word	0x000078e0
        /*0a00*/ 	.word	0x00000000
        /*0a04*/ 	.word	0x00000160
        /*0a08*/ 	.short	0x010a
        /*0a0a*/ 	.byte	0xff
	.zero		1


	//   ....[146]....
        /*0a0c*/ 	.word	0x00007930
        /*0a10*/ 	.word	0x00000000
        /*0a14*/ 	.word	0x00000150
        /*0a18*/ 	.short	0x010a
        /*0a1a*/ 	.byte	0xff
	.zero		1


	//   ....[147]....
        /*0a1c*/ 	.word	0x00007990
        /*0a20*/ 	.word	0x00000000
        /*0a24*/ 	.word	0x00000160
        /*0a28*/ 	.short	0x010a
        /*0a2a*/ 	.byte	0xff
	.zero		1


	//   ....[148]....
        /*0a2c*/ 	.word	0x000079e0
        /*0a30*/ 	.word	0x00000000
        /*0a34*/ 	.word	0x00000150
        /*0a38*/ 	.short	0x010a
        /*0a3a*/ 	.byte	0xff
	.zero		1


	//   ....[149]....
        /*0a3c*/ 	.word	0x00007a40
        /*0a40*/ 	.word	0x00000003
        /*0a44*/ 	.word	0x00000190
        /*0a48*/ 	.short	0x010a
        /*0a4a*/ 	.byte	0xff
	.zero		1


	//   ....[150]....
        /*0a4c*/ 	.word	0x00007aa0
        /*0a50*/ 	.word	0x00000000
        /*0a54*/ 	.word	0x00000000
        /*0a58*/ 	.short	0x010a
        /*0a5a*/ 	.byte	0xff
	.zero		1


	//   ....[151]....
        /*0a5c*/ 	.word	0x00007b00
        /*0a60*/ 	.word	0x00000000
        /*0a64*/ 	.word	0x00000000
        /*0a68*/ 	.short	0x010a
        /*0a6a*/ 	.byte	0xff
	.zero		1


	//   ....[152]....
        /*0a6c*/ 	.word	0x00007b60
        /*0a70*/ 	.word	0x00000000
        /*0a74*/ 	.word	0x00000000
        /*0a78*/ 	.short	0x010a
        /*0a7a*/ 	.byte	0xff
	.zero		1


	//   ....[153]....
        /*0a7c*/ 	.word	0x00007bc0
        /*0a80*/ 	.word	0x00000000
        /*0a84*/ 	.word	0x00000000
        /*0a88*/ 	.short	0x010a
        /*0a8a*/ 	.byte	0xff
	.zero		1


	//   ....[154]....
        /*0a8c*/ 	.word	0x00007c20
        /*0a90*/ 	.word	0x00000000
        /*0a94*/ 	.word	0x00000000
        /*0a98*/ 	.short	0x010a
        /*0a9a*/ 	.byte	0xff
	.zero		1


	//   ....[155]....
        /*0a9c*/ 	.word	0x00007c70
        /*0aa0*/ 	.word	0x00000000
        /*0aa4*/ 	.word	0x00000150
        /*0aa8*/ 	.short	0x010a
        /*0aaa*/ 	.byte	0xff
	.zero		1


	//   ....[156]....
        /*0aac*/ 	.word	0x00007cd0
        /*0ab0*/ 	.word	0x00000000
        /*0ab4*/ 	.word	0x00000148
        /*0ab8*/ 	.short	0x010a
        /*0aba*/ 	.byte	0xff
	.zero		1


	//   ....[157]....
        /*0abc*/ 	.word	0x00007d30
        /*0ac0*/ 	.word	0x00000003
        /*0ac4*/ 	.word	0x00000138
        /*0ac8*/ 	.short	0x010a
        /*0aca*/ 	.byte	0xff
	.zero		1


	//   ....[158]....
        /*0acc*/ 	.word	0x00007d80
        /*0ad0*/ 	.word	0x00000000
        /*0ad4*/ 	.word	0x00000150
        /*0ad8*/ 	.short	0x010a
        /*0ada*/ 	.byte	0xff
	.zero		1


	//   ....[159]....
        /*0adc*/ 	.word	0x00007de0
        /*0ae0*/ 	.word	0x00000000
        /*0ae4*/ 	.word	0x00000130
        /*0ae8*/ 	.short	0x010a
        /*0aea*/ 	.byte	0xff
	.zero		1


	//   ....[160]....
        /*0aec*/ 	.word	0x00007e40
        /*0af0*/ 	.word	0x00000003
        /*0af4*/ 	.word	0x00000170
        /*0af8*/ 	.short	0x010a
        /*0afa*/ 	.byte	0xff
	.zero		1


	//----- nvinfo : EIATTR_NUM_MBARRIERS
	.align		4
.L_44:
        /*0afc*/ 	.byte	0x03, 0x38
        /*0afe*/ 	.short	0x003a


	//----- nvinfo : EIATTR_EXIT_INSTR_OFFSETS
	.align		4
        /*0b00*/ 	.byte	0x04, 0x1c
        /*0b02*/ 	.short	(.L_46 - .L_45)


	//   ....[0]....
.L_45:
        /*0b04*/ 	.word	0x00002f10


	//   ....[1]....
        /*0b08*/ 	.word	0x00003410


	//   ....[2]....
        /*0b0c*/ 	.word	0x00003470


	//   ....[3]....
        /*0b10*/ 	.word	0x00004290


	//   ....[4]....
        /*0b14*/ 	.word	0x00004e90


	//   ....[5]....
        /*0b18*/ 	.word	0x00004ed0


	//   ....[6]....
        /*0b1c*/ 	.word	0x00007050


	//----- nvinfo : EIATTR_MAX_THREADS
	.align		4
.L_46:
        /*0b20*/ 	.byte	0x04, 0x05
        /*0b22*/ 	.short	(.L_48 - .L_47)
.L_47:
        /*0b24*/ 	.word	0x00000100
        /*0b28*/ 	.word	0x00000001
        /*0b2c*/ 	.word	0x00000001


	//----- nvinfo : EIATTR_CRS_STACK_SIZE
	.align		4
.L_48:
        /*0b30*/ 	.byte	0x04, 0x1e
        /*0b32*/ 	.short	(.L_50 - .L_49)
.L_49:
        /*0b34*/ 	.word	0x00000000


	//----- nvinfo : EIATTR_CBANK_PARAM_SIZE
	.align		4
.L_50:
        /*0b38*/ 	.byte	0x03, 0x19
        /*0b3a*/ 	.short	0x0800


	//----- nvinfo : EIATTR_PARAM_CBANK
	.align		4
        /*0b3c*/ 	.byte	0x04, 0x0a
        /*0b3e*/ 	.short	(.L_52 - .L_51)
	.align		4
.L_51:
        /*0b40*/ 	.word	index@(.nv.constant0._ZN7cutlass13device_kernelINS_4gemm6kernel13GemmUniversalIN4cute5tupleIJiiiiEEENS1_10collective13CollectiveMmaINS1_35MainloopSm100TmaUmmaWarpSpecializedILi19ELi2ELi4ENS5_IJNS4_1CILi1EEESB_SB_EEEEENS5_IJNSA_ILi128EEENSA_ILi48EEENSA_ILi64EEEEEEaNS5_IJlSB_lEEEaSI_NS4_8TiledMMAINS4_8MMA_AtomIJNS4_15SM100_MMA_S8_SSIaaiLi128ELi48ELNS4_4UMMA5MajorE0ELSN_0ELNSM_8SaturateE0EEEEEENS4_6LayoutISC_NS5_IJNSA_ILi0EEESS_SS_EEEEENS5_IJNS4_10UnderscoreESV_SV_EEEEENS4_13SM90_TMA_LOADENS4_14ComposedLayoutINS4_7SwizzleILi2ELi4ELi3EEENS4_18smem_ptr_flag_bitsILi8EEENSR_INS5_IJNSA_ILi8EEESG_EEENS5_IJSG_SB_EEEEEEEvNS4_8identityESY_S18_vS19_EENS_8epilogue10collective18CollectiveEpilogueINS1B_23Sm100TmaWarpSpecializedILi1ELi1ELi48ELb0ELb0EEEJSH_NS5_IJNSR_ISE_SB_EENSR_ISF_SB_EEEEEaSI_aSI_NS1B_6fusion15FusionCallbacksIS1F_NS1J_17LinearCombinationIaiaiLNS_15FloatRoundStyleE2EEESH_S1I_JEEENS4_5SM1004TMEM4LOAD26SM100_TMEM_LOAD_32dp32b16xESY_NSZ_INS10_ILi0ELi4ELi3EEES13_NSR_INS5_IJS14_NSA_ILi16EEEEEENS5_IJS1U_SB_EEEEEEENS4_39AutoVectorizingCopyWithAssumedAlignmentILi128EEENS4_14SM90_TMA_STOREES1Y_S20_S20_EEEvvEEEEvNT_6ParamsE)
        /*0b44*/ 	.short	0x0380
        /*0b46*/ 	.short	0x0800


	//----- nvinfo : EIATTR_SW_WAR
	.align		4
.L_52:
        /*0b48*/ 	.byte	0x04, 0x36
        /*0b4a*/ 	.short	(.L_54 - .L_53)
.L_53:
        /*0b4c*/ 	.word	0x00000008
.L_54:


//--------------------- .nv.callgraph             --------------------------
	.section	.nv.callgraph,"",@"SHT_CUDA_CALLGRAPH"
	.align	4
	.sectionentsize	8
	.align		4
        /*0000*/ 	.word	0x00000000
	.align		4
        /*0004*/ 	.word	0xffffffff
	.align		4
        /*0008*/ 	.word	index@(_ZN7cutlass13device_kernelINS_4gemm6kernel13GemmUniversalIN4cute5tupleIJiiiiEEENS1_10collective13CollectiveMmaINS1_35MainloopSm100TmaUmmaWarpSpecializedILi19ELi2ELi4ENS5_IJNS4_1CILi1EEESB_SB_EEEEENS5_IJNSA_ILi128EEENSA_ILi48EEENSA_ILi64EEEEEEaNS5_IJlSB_lEEEaSI_NS4_8TiledMMAINS4_8MMA_AtomIJNS4_15SM100_MMA_S8_SSIaaiLi128ELi48ELNS4_4UMMA5MajorE0ELSN_0ELNSM_8SaturateE0EEEEEENS4_6LayoutISC_NS5_IJNSA_ILi0EEESS_SS_EEEEENS5_IJNS4_10UnderscoreESV_SV_EEEEENS4_13SM90_TMA_LOADENS4_14ComposedLayoutINS4_7SwizzleILi2ELi4ELi3EEENS4_18smem_ptr_flag_bitsILi8EEENSR_INS5_IJNSA_ILi8EEESG_EEENS5_IJSG_SB_EEEEEEEvNS4_8identityESY_S18_vS19_EENS_8epilogue10collective18CollectiveEpilogueINS1B_23Sm100TmaWarpSpecializedILi1ELi1ELi48ELb0ELb0EEEJSH_NS5_IJNSR_ISE_SB_EENSR_ISF_SB_EEEEEaSI_aSI_NS1B_6fusion15FusionCallbacksIS1F_NS1J_17LinearCombinationIaiaiLNS_15FloatRoundStyleE2EEESH_S1I_JEEENS4_5SM1004TMEM4LOAD26SM100_TMEM_LOAD_32dp32b16xESY_NSZ_INS10_ILi0ELi4ELi3EEES13_NSR_INS5_IJS14_NSA_ILi16EEEEEENS5_IJS1U_SB_EEEEEEENS4_39AutoVectorizingCopyWithAssumedAlignmentILi128EEENS4_14SM90_TMA_STOREES1Y_S20_S20_EEEvvEEEEvNT_6ParamsE)
	.align		4
        /*000c*/ 	.word	index@(__assertfail)
	.align		4
        /*0010*/ 	.word	0x00000000
	.align		4
        /*0014*/ 	.word	0xfffffffe
	.align		4
        /*0018*/ 	.word	0x00000000
	.align		4
        /*001c*/ 	.word	0xfffffffd
	.align		4
        /*0020*/ 	.word	0x00000000
	.align		4
        /*0024*/ 	.word	0xfffffffc


//--------------------- .nv.constant4             --------------------------
	.section	.nv.constant4,"a",@progbits
	.align	8
	.align		8
.nv.constant4:
        /*0000*/ 	.dword	__assertfail
	.align		8
        /*0008*/ 	.dword	__unnamed_1
	.align		8
        /*0010*/ 	.dword	_ZN40_INTERNAL_b7197fd5_4_k_cu_c00ad531_229074cuda3std3__45__cpo5beginE
	.align		8
        /*0018*/ 	.dword	_ZN40_INTERNAL_b7197fd5_4_k_cu_c00ad531_229074cuda3std3__45__cpo3endE
	.align		8
        /*0020*/ 	.dword	_ZN40_INTERNAL_b7197fd5_4_k_cu_c00ad531_229074cuda3std3__45__cpo6cbeginE
	.align		8
        /*0028*/ 	.dword	_ZN40_INTERNAL_b7197fd5_4_k_cu_c00ad531_229074cuda3std3__45__cpo4cendE
	.align		8
        /*0030*/ 	.dword	_ZN40_INTERNAL_b7197fd5_4_k_cu_c00ad531_229074cuda3std3__442_GLOBAL__N__b7197fd5_4_k_cu_c00ad531_229076ignoreE
	.align		8
        /*0038*/ 	.dword	_ZN40_INTERNAL_b7197fd5_4_k_cu_c00ad531_229074cuda3std3__419piecewise_constructE
	.align		8
        /*0040*/ 	.dword	_ZN40_INTERNAL_b7197fd5_4_k_cu_c00ad531_229074cuda3std3__48in_placeE
	.align		8
        /*0048*/ 	.dword	_ZN40_INTERNAL_b7197fd5_4_k_cu_c00ad531_229074cuda3std6ranges3__45__cpo4swapE
	.align		8
        /*0050*/ 	.dword	_ZN40_INTERNAL_b7197fd5_4_k_cu_c00ad531_229074cuda3std6ranges3__45__cpo9iter_moveE
	.align		8
        /*0058*/ 	.dword	_ZN40_INTERNAL_b7197fd5_4_k_cu_c00ad531_229074cute7productE
	.align		8
        /*0060*/ 	.dword	_ZN40_INTERNAL_b7197fd5_4_k_cu_c00ad531_229074cute1_E
	.align		8
        /*0068*/ 	.dword	$str$25
	.align		8
        /*0070*/ 	.dword	$str$26


//--------------------- .text._ZN7cutlass13device_kernelINS_4gemm6kernel13GemmUniversalIN4cute5tupleIJiiiiEEENS1_10collective13CollectiveMmaINS1_35MainloopSm100TmaUmmaWarpSpecializedILi19ELi2ELi4ENS5_IJNS4_1CILi1EEESB_SB_EEEEENS5_IJNSA_ILi128EEENSA_ILi48EEENSA_ILi64EEEEEEaNS5_IJlSB_lEEEaSI_NS4_8TiledMMAINS4_8MMA_AtomIJNS4_15SM100_MMA_S8_SSIaaiLi128ELi48ELNS4_4UMMA5MajorE0ELSN_0ELNSM_8SaturateE0EEEEEENS4_6LayoutISC_NS5_IJNSA_ILi0EEESS_SS_EEEEENS5_IJNS4_10UnderscoreESV_SV_EEEEENS4_13SM90_TMA_LOADENS4_14ComposedLayoutINS4_7SwizzleILi2ELi4ELi3EEENS4_18smem_ptr_flag_bitsILi8EEENSR_INS5_IJNSA_ILi8EEESG_EEENS5_IJSG_SB_EEEEEEEvNS4_8identityESY_S18_vS19_EENS_8epilogue10collective18CollectiveEpilogueINS1B_23Sm100TmaWarpSpecializedILi1ELi1ELi48ELb0ELb0EEEJSH_NS5_IJNSR_ISE_SB_EENSR_ISF_SB_EEEEEaSI_aSI_NS1B_6fusion15FusionCallbacksIS1F_NS1J_17LinearCombinationIaiaiLNS_15FloatRoundStyleE2EEESH_S1I_JEEENS4_5SM1004TMEM4LOAD26SM100_TMEM_LOAD_32dp32b16xESY_NSZ_INS10_ILi0ELi4ELi3EEES13_NSR_INS5_IJS14_NSA_ILi16EEEEEENS5_IJS1U_SB_EEEEEEENS4_39AutoVectorizingCopyWithAssumedAlignmentILi128EEENS4_14SM90_TMA_STOREES1Y_S20_S20_EEEvvEEEEvNT_6ParamsE --------------------------
	.section	.text._ZN7cutlass13device_kernelINS_4gemm6kernel13GemmUniversalIN4cute5tupleIJiiiiEEENS1_10collective13CollectiveMmaINS1_35MainloopSm100TmaUmmaWarpSpecializedILi19ELi2ELi4ENS5_IJNS4_1CILi1EEESB_SB_EEEEENS5_IJNSA_ILi128EEENSA_ILi48EEENSA_ILi64EEEEEEaNS5_IJlSB_lEEEaSI_NS4_8TiledMMAINS4_8MMA_AtomIJNS4_15SM100_MMA_S8_SSIaaiLi128ELi48ELNS4_4UMMA5MajorE0ELSN_0ELNSM_8SaturateE0EEEEEENS4_6LayoutISC_NS5_IJNSA_ILi0EEESS_SS_EEEEENS5_IJNS4_10UnderscoreESV_SV_EEEEENS4_13SM90_TMA_LOADENS4_14ComposedLayoutINS4_7SwizzleILi2ELi4ELi3EEENS4_18smem_ptr_flag_bitsILi8EEENSR_INS5_IJNSA_ILi8EEESG_EEENS5_IJSG_SB_EEEEEEEvNS4_8identityESY_S18_vS19_EENS_8epilogue10collective18CollectiveEpilogueINS1B_23Sm100TmaWarpSpecializedILi1ELi1ELi48ELb0ELb0EEEJSH_NS5_IJNSR_ISE_SB_EENSR_ISF_SB_EEEEEaSI_aSI_NS1B_6fusion15FusionCallbacksIS1F_NS1J_17LinearCombinationIaiaiLNS_15FloatRoundStyleE2EEESH_S1I_JEEENS4_5SM1004TMEM4LOAD26SM100_TMEM_LOAD_32dp32b16xESY_NSZ_INS10_ILi0ELi4ELi3EEES13_NSR_INS5_IJS14_NSA_ILi16EEEEEENS5_IJS1U_SB_EEEEEEENS4_39AutoVectorizingCopyWithAssumedAlignmentILi128EEENS4_14SM90_TMA_STOREES1Y_S20_S20_EEEvvEEEEvNT_6ParamsE,"ax",@progbits
	.align	128
.text._ZN7cutlass13device_kernelINS_4gemm6kernel13GemmUniversalIN4cute5tupleIJiiiiEEENS1_10collective13CollectiveMmaINS1_35MainloopSm100TmaUmmaWarpSpecializedILi19ELi2ELi4ENS5_IJNS4_1CILi1EEESB_SB_EEEEENS5_IJNSA_ILi128EEENSA_ILi48EEENSA_ILi64EEEEEEaNS5_IJlSB_lEEEaSI_NS4_8TiledMMAINS4_8MMA_AtomIJNS4_15SM100_MMA_S8_SSIaaiLi128ELi48ELNS4_4UMMA5MajorE0ELSN_0ELNSM_8SaturateE0EEEEEENS4_6LayoutISC_NS5_IJNSA_ILi0EEESS_SS_EEEEENS5_IJNS4_10UnderscoreESV_SV_EEEEENS4_13SM90_TMA_LOADENS4_14ComposedLayoutINS4_7SwizzleILi2ELi4ELi3EEENS4_18smem_ptr_flag_bitsILi8EEENSR_INS5_IJNSA_ILi8EEESG_EEENS5_IJSG_SB_EEEEEEEvNS4_8identityESY_S18_vS19_EENS_8epilogue10collective18CollectiveEpilogueINS1B_23Sm100TmaWarpSpecializedILi1ELi1ELi48ELb0ELb0EEEJSH_NS5_IJNSR_ISE_SB_EENSR_ISF_SB_EEEEEaSI_aSI_NS1B_6fusion15FusionCallbacksIS1F_NS1J_17LinearCombinationIaiaiLNS_15FloatRoundStyleE2EEESH_S1I_JEEENS4_5SM1004TMEM4LOAD26SM100_TMEM_LOAD_32dp32b16xESY_NSZ_INS10_ILi0ELi4ELi3EEES13_NSR_INS5_IJS14_NSA_ILi16EEEEEENS5_IJS1U_SB_EEEEEEENS4_39AutoVectorizingCopyWithAssumedAlignmentILi128EEENS4_14SM90_TMA_STOREES1Y_S20_S20_EEEvvEEEEvNT_6ParamsE:
        .type           _ZN7cutlass13device_kernelINS_4gemm6kernel13GemmUniversalIN4cute5tupleIJiiiiEEENS1_10collective13CollectiveMmaINS1_35MainloopSm100TmaUmmaWarpSpecializedILi19ELi2ELi4ENS5_IJNS4_1CILi1EEESB_SB_EEEEENS5_IJNSA_ILi128EEENSA_ILi48EEENSA_ILi64EEEEEEaNS5_IJlSB_lEEEaSI_NS4_8TiledMMAINS4_8MMA_AtomIJNS4_15SM100_MMA_S8_SSIaaiLi128ELi48ELNS4_4UMMA5MajorE0ELSN_0ELNSM_8SaturateE0EEEEEENS4_6LayoutISC_NS5_IJNSA_ILi0EEESS_SS_EEEEENS5_IJNS4_10UnderscoreESV_SV_EEEEENS4_13SM90_TMA_LOADENS4_14ComposedLayoutINS4_7SwizzleILi2ELi4ELi3EEENS4_18smem_ptr_flag_bitsILi8EEENSR_INS5_IJNSA_ILi8EEESG_EEENS5_IJSG_SB_EEEEEEEvNS4_8identityESY_S18_vS19_EENS_8epilogue10collective18CollectiveEpilogueINS1B_23Sm100TmaWarpSpecializedILi1ELi1ELi48ELb0ELb0EEEJSH_NS5_IJNSR_ISE_SB_EENSR_ISF_SB_EEEEEaSI_aSI_NS1B_6fusion15FusionCallbacksIS1F_NS1J_17LinearCombinationIaiaiLNS_15FloatRoundStyleE2EEESH_S1I_JEEENS4_5SM1004TMEM4LOAD26SM100_TMEM_LOAD_32dp32b16xESY_NSZ_INS10_ILi0ELi4ELi3EEES13_NSR_INS5_IJS14_NSA_ILi16EEEEEENS5_IJS1U_SB_EEEEEEENS4_39AutoVectorizingCopyWithAssumedAlignmentILi128EEENS4_14SM90_TMA_STOREES1Y_S20_S20_EEEvvEEEEvNT_6ParamsE,@function
        .size           _ZN7cutlass13device_kernelINS_4gemm6kernel13GemmUniversalIN4cute5tupleIJiiiiEEENS1_10collective13CollectiveMmaINS1_35MainloopSm100TmaUmmaWarpSpecializedILi19ELi2ELi4ENS5_IJNS4_1CILi1EEESB_SB_EEEEENS5_IJNSA_ILi128EEENSA_ILi48EEENSA_ILi64EEEEEEaNS5_IJlSB_lEEEaSI_NS4_8TiledMMAINS4_8MMA_AtomIJNS4_15SM100_MMA_S8_SSIaaiLi128ELi48ELNS4_4UMMA5MajorE0ELSN_0ELNSM_8SaturateE0EEEEEENS4_6LayoutISC_NS5_IJNSA_ILi0EEESS_SS_EEEEENS5_IJNS4_10UnderscoreESV_SV_EEEEENS4_13SM90_TMA_LOADENS4_14ComposedLayoutINS4_7SwizzleILi2ELi4ELi3EEENS4_18smem_ptr_flag_bitsILi8EEENSR_INS5_IJNSA_ILi8EEESG_EEENS5_IJSG_SB_EEEEEEEvNS4_8identityESY_S18_vS19_EENS_8epilogue10collective18CollectiveEpilogueINS1B_23Sm100TmaWarpSpecializedILi1ELi1ELi48ELb0ELb0EEEJSH_NS5_IJNSR_ISE_SB_EENSR_ISF_SB_EEEEEaSI_aSI_NS1B_6fusion15FusionCallbacksIS1F_NS1J_17LinearCombinationIaiaiLNS_15FloatRoundStyleE2EEESH_S1I_JEEENS4_5SM1004TMEM4LOAD26SM100_TMEM_LOAD_32dp32b16xESY_NSZ_INS10_ILi0ELi4ELi3EEES13_NSR_INS5_IJS14_NSA_ILi16EEEEEENS5_IJS1U_SB_EEEEEEENS4_39AutoVectorizingCopyWithAssumedAlignmentILi128EEENS4_14SM90_TMA_STOREES1Y_S20_S20_EEEvvEEEEvNT_6ParamsE,(.L_x_173 - _ZN7cutlass13device_kernelINS_4gemm6kernel13GemmUniversalIN4cute5tupleIJiiiiEEENS1_10collective13CollectiveMmaINS1_35MainloopSm100TmaUmmaWarpSpecializedILi19ELi2ELi4ENS5_IJNS4_1CILi1EEESB_SB_EEEEENS5_IJNSA_ILi128EEENSA_ILi48EEENSA_ILi64EEEEEEaNS5_IJlSB_lEEEaSI_NS4_8TiledMMAINS4_8MMA_AtomIJNS4_15SM100_MMA_S8_SSIaaiLi128ELi48ELNS4_4UMMA5MajorE0ELSN_0ELNSM_8SaturateE0EEEEEENS4_6LayoutISC_NS5_IJNSA_ILi0EEESS_SS_EEEEENS5_IJNS4_10UnderscoreESV_SV_EEEEENS4_13SM90_TMA_LOADENS4_14ComposedLayoutINS4_7SwizzleILi2ELi4ELi3EEENS4_18smem_ptr_flag_bitsILi8EEENSR_INS5_IJNSA_ILi8EEESG_EEENS5_IJSG_SB_EEEEEEEvNS4_8identityESY_S18_vS19_EENS_8epilogue10collective18CollectiveEpilogueINS1B_23Sm100TmaWarpSpecializedILi1ELi1ELi48ELb0ELb0EEEJSH_NS5_IJNSR_ISE_SB_EENSR_ISF_SB_EEEEEaSI_aSI_NS1B_6fusion15FusionCallbacksIS1F_NS1J_17LinearCombinationIaiaiLNS_15FloatRoundStyleE2EEESH_S1I_JEEENS4_5SM1004TMEM4LOAD26SM100_TMEM_LOAD_32dp32b16xESY_NSZ_INS10_ILi0ELi4ELi3EEES13_NSR_INS5_IJS14_NSA_ILi16EEEEEENS5_IJS1U_SB_EEEEEEENS4_39AutoVectorizingCopyWithAssumedAlignmentILi128EEENS4_14SM90_TMA_STOREES1Y_S20_S20_EEEvvEEEEvNT_6ParamsE)
        .other          _ZN7cutlass13device_kernelINS_4gemm6kernel13GemmUniversalIN4cute5tupleIJiiiiEEENS1_10collective13CollectiveMmaINS1_35MainloopSm100TmaUmmaWarpSpecializedILi19ELi2ELi4ENS5_IJNS4_1CILi1EEESB_SB_EEEEENS5_IJNSA_ILi128EEENSA_ILi48EEENSA_ILi64EEEEEEaNS5_IJlSB_lEEEaSI_NS4_8TiledMMAINS4_8MMA_AtomIJNS4_15SM100_MMA_S8_SSIaaiLi128ELi48ELNS4_4UMMA5MajorE0ELSN_0ELNSM_8SaturateE0EEEEEENS4_6LayoutISC_NS5_IJNSA_ILi0EEESS_SS_EEEEENS5_IJNS4_10UnderscoreESV_SV_EEEEENS4_13SM90_TMA_LOADENS4_14ComposedLayoutINS4_7SwizzleILi2ELi4ELi3EEENS4_18smem_ptr_flag_bitsILi8EEENSR_INS5_IJNSA_ILi8EEESG_EEENS5_IJSG_SB_EEEEEEEvNS4_8identityESY_S18_vS19_EENS_8epilogue10collective18CollectiveEpilogueINS1B_23Sm100TmaWarpSpecializedILi1ELi1ELi48ELb0ELb0EEEJSH_NS5_IJNSR_ISE_SB_EENSR_ISF_SB_EEEEEaSI_aSI_NS1B_6fusion15FusionCallbacksIS1F_NS1J_17LinearCombinationIaiaiLNS_15FloatRoundStyleE2EEESH_S1I_JEEENS4_5SM1004TMEM4LOAD26SM100_TMEM_LOAD_32dp32b16xESY_NSZ_INS10_ILi0ELi4ELi3EEES13_NSR_INS5_IJS14_NSA_ILi16EEEEEENS5_IJS1U_SB_EEEEEEENS4_39AutoVectorizingCopyWithAssumedAlignmentILi128EEENS4_14SM90_TMA_STOREES1Y_S20_S20_EEEvvEEEEvNT_6ParamsE,@"STO_CUDA_ENTRY STV_DEFAULT"
_ZN7cutlass13device_kernelINS_4gemm6kernel13GemmUniversalIN4cute5tupleIJiiiiEEENS1_10collective13CollectiveMmaINS1_35MainloopSm100TmaUmmaWarpSpecializedILi19ELi2ELi4ENS5_IJNS4_1CILi1EEESB_SB_EEEEENS5_IJNSA_ILi128EEENSA_ILi48EEENSA_ILi64EEEEEEaNS5_IJlSB_lEEEaSI_NS4_8TiledMMAINS4_8MMA_AtomIJNS4_15SM100_MMA_S8_SSIaaiLi128ELi48ELNS4_4UMMA5MajorE0ELSN_0ELNSM_8SaturateE0EEEEEENS4_6LayoutISC_NS5_IJNSA_ILi0EEESS_SS_EEEEENS5_IJNS4_10UnderscoreESV_SV_EEEEENS4_13SM90_TMA_LOADENS4_14ComposedLayoutINS4_7SwizzleILi2ELi4ELi3EEENS4_18smem_ptr_flag_bitsILi8EEENSR_INS5_IJNSA_ILi8EEESG_EEENS5_IJSG_SB_EEEEEEEvNS4_8identityESY_S18_vS19_EENS_8epilogue10collective18CollectiveEpilogueINS1B_23Sm100TmaWarpSpecializedILi1ELi1ELi48ELb0ELb0EEEJSH_NS5_IJNSR_ISE_SB_EENSR_ISF_SB_EEEEEaSI_aSI_NS1B_6fusion15FusionCallbacksIS1F_NS1J_17LinearCombinationIaiaiLNS_15FloatRoundStyleE2EEESH_S1I_JEEENS4_5SM1004TMEM4LOAD26SM100_TMEM_LOAD_32dp32b16xESY_NSZ_INS10_ILi0ELi4ELi3EEES13_NSR_INS5_IJS14_NSA_ILi16EEEEEENS5_IJS1U_SB_EEEEEEENS4_39AutoVectorizingCopyWithAssumedAlignmentILi128EEENS4_14SM90_TMA_STOREES1Y_S20_S20_EEEvvEEEEvNT_6ParamsE:
[----:B------:R-:W1:Y:S01]  /*0000*/  LDC R1, c[0x0][0x37c] ;  /* 0x0000df00ff017b82 */ /* 0x000e620000000800 */
[----:B------:R-:W2:Y:S01]  /*0010*/  S2R R144, SR_TID.X ;  /* 0x0000000000907919 */ /* 0x000ea20000002100 */
[----:B------:R-:W3:Y:S01]  /*0020*/  LDCU.64 UR4, c[0x0][0x890] ;  /* 0x00011200ff0477ac */ /* 0x000ee20008000a00 */
[----:B------:R-:W-:Y:S02]  /*0030*/  PRMT R130, RZ, 0x7610, R130 ;  /* 0x00007610ff827816 */ /* 0x000fe40000000082 */
[----:B------:R-:W-:Y:S01]  /*0040*/  ELECT P5, URZ, PT ;  /* 0x0000000000ff782f */ /* 0x000fe200038a0000 */
[----:B------:R-:W4:Y:S01]  /*0050*/  LDCU.64 UR44, c[0x0][0x358] ;  /* 0x00006b00ff2c77ac */ /* 0x000f220008000a00 */
[----:B---3--:R-:W-:-:S04]  /*0060*/  UISETP.NE.U32.AND UP0, UPT, UR4, URZ, UPT ;  /* 0x000000ff0400728c */ /* 0x008fc8000bf05070 */
[----:B------:R-:W-:Y:S01]  /*0070*/  UISETP.NE.AND.EX UP0, UPT, UR5, URZ, UPT, UP0 ;  /* 0x000000ff0500728c */ /* 0x000fe2000bf05300 */
[----:B--2---:R-:W-:-:S05]  /*0080*/  SHF.R.U32.HI R138, RZ, 0x5, R144 ;  /* 0x00000005ff8a7819 */ /* 0x004fca0000011690 */
[----:B------:R-:W2:Y:S02]  /*0090*/  SHFL.IDX PT, R0, R138, RZ, 0x1f ;  /* 0x00001fff8a007589 */ /* 0x000ea400000e0000 */
[----:B--2---:R-:W-:Y:S01]  /*00a0*/  R2UR UR8, R0 ;  /* 0x00000000000872ca */ /* 0x004fe200000e0000 */
[----:B-1--4-:R-:W-:-:S14]  /*00b0*/  BRA.U UP0, `(.L_x_0) ;  /* 0x00000001002c7547 */ /* 0x012fdc000b800000 */
[----:B------:R-:W1:Y:S02]  /*00c0*/  LDCU.64 UR6, c[0x0][0x888] ;  /* 0x00011100ff0677ac */ /* 0x000e640008000a00 */
[----:B-1----:R-:W-:-:S04]  /*00d0*/  UISETP.NE.U32.AND UP0, UPT, UR6, URZ, UPT ;  /* 0x000000ff0600728c */ /* 0x002fc8000bf05070 */
[----:B------:R-:W-:-:S09]  /*00e0*/  UISETP.NE.AND.EX UP0, UPT, UR7, URZ, UPT, UP0 ;  /* 0x000000ff0700728c */ /* 0x000fd2000bf05300 */
[----:B------:R-:W-:Y:S05]  /*00f0*/  BRA.U !UP0, `(.L_x_1) ;  /* 0x0000000108147547 */ /* 0x000fea000b800000 */
[----:B------:R-:W1:Y:S02]  /*0100*/  LDC.64 R2, c[0x0][0x888] ;  /* 0x00022200ff027b82 */ /* 0x000e640000000a00 */
[----:B-1----:R-:W2:Y:S01]  /*0110*/  LDG.E R0, desc[UR44][R2.64] ;  /* 0x0000002c02007981 */ /* 0x002ea2000c1e1900 */
[----:B------:R-:W-:Y:S01]  /*0120*/  HFMA2 R130, -RZ, RZ, 0, 5.9604644775390625e-08 ;  /* 0x00000001ff827431 */ /* 0x000fe200000001ff */
[----:B--2---:R-:W-:Y:S01]  /*0130*/  R2UR UR38, R0 ;  /* 0x00000000002672ca */ /* 0x004fe200000e0000 */
[----:B------:R-:W-:Y:S05]  /*0140*/  BRA `(.L_x_0) ;  /* 0x0000000000087947 */ /* 0x000fea0003800000 */
.L_x_1:
[----:B------:R-:W-:Y:S01]  /*0150*/  HFMA2 R130, -RZ, RZ, 0, 5.9604644775390625e-08 ;  /* 0x00000001ff827431 */ /* 0x000fe200000001ff */
[----:B------:R-:W1:Y:S02]  /*0160*/  LDCU UR38, c[0x0][0x880] ;  /* 0x00011000ff2677ac */ /* 0x000e640008000800 */
.L_x_0:
[----:B------:R-:W2:Y:S02]  /*0170*/  LDCU.64 UR6, c[0x0][0x8b0] ;  /* 0x00011600ff0677ac */ /* 0x000ea40008000a00 */
[----:B--2---:R-:W-:-:S04]  /*0180*/  UISETP.NE.U32.AND UP0, UPT, UR6, URZ, UPT ;  /* 0x000000ff0600728c */ /* 0x004fc8000bf05070 */
[----:B------:R-:W-:-:S09]  /*0190*/  UISETP.NE.AND.EX UP0, UPT, UR7, URZ, UPT, UP0 ;  /* 0x000000ff0700728c */ /* 0x000fd2000bf05300 */
[----:B------:R-:W-:Y:S05]  /*01a0*/  BRA.U UP0, `(.L_x_2) ;  /* 0x0000000100207547 */ /* 0x000fea000b800000 */
[----:B------:R-:W2:Y:S02]  /*01b0*/  LDCU.64 UR6, c[0x0][0x8a8] ;  /* 0x00011500ff0677ac */ /* 0x000ea40008000a00 */
[----:B--2---:R-:W-:-:S04]  /*01c0*/  UISETP.NE.U32.AND UP0, UPT, UR6, URZ, UPT ;  /* 0x000000ff0600728c */ /* 0x004fc8000bf05070 */
[----:B------:R-:W-:-:S09]  /*01d0*/  UISETP.NE.AND.EX UP0, UPT, UR7, URZ, UPT, UP0 ;  /* 0x000000ff0700728c */ /* 0x000fd2000bf05300 */
[----:B------:R-:W-:Y:S05]  /*01e0*/  BRA.U !UP0, `(.L_x_3) ;  /* 0x00000001080c7547 */ /* 0x000fea000b800000 */
[----:B------:R-:W2:Y:S02]  /*01f0*/  LDC.64 R64, c[0x0][0x8a8] ;  /* 0x00022a00ff407b82 */ /* 0x000ea40000000a00 */
[----:B--2---:R2:W5:Y:S01]  /*0200*/  LDG.E R64, desc[UR44][R64.64] ;  /* 0x0000002c40407981 */ /* 0x004562000c1e1900 */
[----:B------:R-:W-:Y:S05]  /*0210*/  BRA `(.L_x_2) ;  /* 0x0000000000047947 */ /* 0x000fea0003800000 */
.L_x_3:
[----:B------:R-:W3:Y:S02]  /*0220*/  LDC R64, c[0x0][0x8a0] ;  /* 0x00022800ff407b82 */ /* 0x000ee40000000800 */
.L_x_2:
[----:B------:R-:W-:Y:S01]  /*0230*/  IMAD.U32 R0, RZ, RZ, UR8 ;  /* 0x00000008ff007e24 */ /* 0x000fe2000f8e00ff */
[----:B------:R-:W-:Y:S04]  /*0240*/  BSSY.RECONVERGENT B0, `(.L_x_4) ;  /* 0x000000c000007945 */ /* 0x000fe80003800200 */
[C---:B------:R-:W-:Y:S02]  /*0250*/  ISETP.NE.OR P1, PT, R0.reuse, 0x1, !P5 ;  /* 0x000000010000780c */ /* 0x040fe40006f25670 */
[----:B------:R-:W-:-:S11]  /*0260*/  ISETP.NE.OR P0, PT, R0, 0x3, !P5 ;  /* 0x000000030000780c */ /* 0x000fd60006f05670 */
[----:B------:R-:W-:Y:S05]  /*0270*/  @P1 BRA `(.L_x_5) ;  /* 0x0000000000201947 */ /* 0x000fea0003800000 */
[----:B------:R-:W4:Y:S02]  /*0280*/  LDCU.64 UR6, c[0x0][0x348] ;  /* 0x00006900ff0677ac */ /* 0x000f240008000a00 */
[----:B----4-:R-:W-:Y:S02]  /*0290*/  UIADD3 UR10, UP1, UPT, UR6, 0x80, URZ ;  /* 0x00000080060a7890 */ /* 0x010fe4000ff3e0ff */
[----:B------:R-:W-:Y:S02]  /*02a0*/  UIADD3 UR6, UP0, UPT, UR6, 0x180, URZ ;  /* 0x0000018006067890 */ /* 0x000fe4000ff1e0ff */
[----:B------:R-:W-:Y:S02]  /*02b0*/  UIADD3.X UR11, UPT, UPT, URZ, UR7, URZ, UP1, !UPT ;  /* 0x00000007ff0b7290 */ /* 0x000fe40008ffe4ff */
[----:B------:R-:W-:-:S07]  /*02c0*/  UIADD3.X UR7, UPT, UPT, URZ, UR7, URZ, UP0, !UPT ;  /* 0x00000007ff077290 */ /* 0x000fce00087fe4ff */
[----:B------:R4:W-:Y:S02]  /*02d0*/  UTMACCTL.PF [UR10] ;  /* 0x000000000a0079b9 */ /* 0x0009e40008040000 */
[----:B------:R4:W-:Y:S02]  /*02e0*/  UTMACCTL.PF [UR6] ;  /* 0x00000000060079b9 */ /* 0x0009e40008040000 */
[----:B----4-:R-:W-:Y:S01]  /*02f0*/  NOP ;  /* 0x0000000000007918 */ /* 0x010fe20000000000 */
.L_x_5:
[----:B-1----:R-:W-:Y:S05]  /*0300*/  BSYNC.RECONVERGENT B0 ;  /* 0x0000000000007941 */ /* 0x002fea0003800200 */
.L_x_4:
[----:B------:R-:W-:Y:S04]  /*0310*/  BSSY.RECONVERGENT B0, `(.L_x_6) ;  /* 0x000000a000007945 */ /* 0x000fe80003800200 */
[----:B------:R-:W-:Y:S05]  /*0320*/  @P0 BRA `(.L_x_7) ;  /* 0x0000000000200947 */ /* 0x000fea0003800000 */
[----:B------:R-:W1:Y:S02]  /*0330*/  LDCU.64 UR6, c[0x0][0x348] ;  /* 0x00006900ff0677ac */ /* 0x000e640008000a00 */
[----:B-1----:R-:W-:Y:S02]  /*0340*/  UIADD3 UR10, UP1, UPT, UR6, 0x580, URZ ;  /* 0x00000580060a7890 */ /* 0x002fe4000ff3e0ff */
[----:B------:R-:W-:Y:S02]  /*0350*/  UIADD3 UR6, UP0, UPT, UR6, 0x680, URZ ;  /* 0x0000068006067890 */ /* 0x000fe4000ff1e0ff */
[----:B------:R-:W-:Y:S02]  /*0360*/  UIADD3.X UR11, UPT, UPT, URZ, UR7, URZ, UP1, !UPT ;  /* 0x00000007ff0b7290 */ /* 0x000fe40008ffe4ff */
[----:B------:R-:W-:-:S07]  /*0370*/  UIADD3.X UR7, UPT, UPT, URZ, UR7, URZ, UP0, !UPT ;  /* 0x00000007ff077290 */ /* 0x000fce00087fe4ff */
[----:B------:R1:W-:Y:S02]  /*0380*/  UTMACCTL.PF [UR10] ;  /* 0x000000000a0079b9 */ /* 0x0003e40008040000 */
[----:B------:R1:W-:Y:S02]  /*0390*/  UTMACCTL.PF [UR6] ;  /* 0x00000000060079b9 */ /* 0x0003e40008040000 */
[----:B-1----:R-:W-:Y:S01]  /*03a0*/  NOP ;  /* 0x0000000000007918 */ /* 0x002fe20000000000 */
.L_x_7:
[----:B------:R-:W-:Y:S05]  /*03b0*/  BSYNC.RECONVERGENT B0 ;  /* 0x0000000000007941 */ /* 0x000fea0003800200 */
.L_x_6:
[----:B------:R-:W1:Y:S01]  /*03c0*/  LDCU.64 UR6, c[0x0][0x888] ;  /* 0x00011100ff0677ac */ /* 0x000e620008000a00 */
[----:B------:R-:W-:Y:S02]  /*03d0*/  UISETP.EQ.U32.AND UP1, UPT, UR4, URZ, UPT ;  /* 0x000000ff0400728c */ /* 0x000fe4000bf22070 */
[----:B------:R-:W-:Y:S02]  /*03e0*/  UPLOP3.LUT UP2, UPT, UPT, UPT, UPT, 0x80, 0x8 ;  /* 0x000000000008789c */ /* 0x000fe40003f4f070 */
[----:B-1----:R-:W-:-:S04]  /*03f0*/  UISETP.NE.U32.AND UP0, UPT, UR6, URZ, UPT ;  /* 0x000000ff0600728c */ /* 0x002fc8000bf05070 */
[----:B------:R-:W-:-:S04]  /*0400*/  UISETP.NE.AND.EX UP0, UPT, UR7, URZ, UPT, UP0 ;  /* 0x000000ff0700728c */ /* 0x000fc8000bf05300 */
[----:B------:R-:W-:-:S04]  /*0410*/  UISETP.EQ.OR.EX UP3, UPT, UR5, URZ, !UP0, UP1 ;  /* 0x000000ff0500728c */ /* 0x000fc8000c762710 */
[----:B------:R-:W-:-:S05]  /*0420*/  UP2UR UR47, UPR, URZ, 0x8 ;  /* 0x00000008ff2f7883 */ /* 0x000fca0008000000 */
[----:B------:R-:W-:Y:S07]  /*0430*/  BRA.U !UP3, `(.L_x_8) ;  /* 0x000000010b1c7547 */ /* 0x000fee000b800000 */
[----:B------:R-:W-:Y:S02]  /*0440*/  UISETP.NE.U32.AND UP2, UPT, UR4, URZ, UPT ;  /* 0x000000ff0400728c */ /* 0x000fe4000bf45070 */
[----:B------:R-:W-:Y:S02]  /*0450*/  UISETP.NE.AND UP1, UPT, UR38, URZ, UPT ;  /* 0x000000ff2600728c */ /* 0x000fe4000bf25270 */
[----:B------:R-:W-:Y:S02]  /*0460*/  UISETP.NE.AND.EX UP2, UPT, UR5, URZ, UPT, UP2 ;  /* 0x000000ff0500728c */ /* 0x000fe4000bf45320 */
[----:B------:R-:W-:-:S09]  /*0470*/  USEL UR4, URZ, 0xffffffff, UP0 ;  /* 0xffffffffff047887 */ /* 0x000fd20008000000 */
[----:B------:R-:W-:-:S04]  /*0480*/  @!UP2 USEL UR4, URZ, 0xffffffff, UP1 ;  /* 0xffffffffff04a887 */ /* 0x000fc80008800000 */
[----:B------:R-:W-:-:S04]  /*0490*/  ULOP3.LUT UR4, UR4, 0x1, URZ, 0xc0, !UPT ;  /* 0x0000000104047892 */ /* 0x000fc8000f8ec0ff */
[----:B------:R-:W-:-:S11]  /*04a0*/  UISETP.NE.U32.AND UP2, UPT, UR4, 0x1, UPT ;  /* 0x000000010400788c */ /* 0x000fd6000bf45070 */
.L_x_8:
[----:B------:R-:W1:Y:S01]  /*04b0*/  SHFL.IDX PT, R2, R138, RZ, 0x1f ;  /* 0x00001fff8a027589 */ /* 0x000e6200000e0000 */
[----:B------:R-:W-:-:S04]  /*04c0*/  UISETP.NE.AND UP1, UPT, UR8, 0x2, UPT ;  /* 0x000000020800788c */ /* 0x000fc8000bf25270 */
[----:B------:R-:W-:Y:S01]  /*04d0*/  USEL UR6, URZ, 0x1, UP1 ;  /* 0x00000001ff067887 */ /* 0x000fe20008800000 */
[----:B-1----:R-:W-:-:S13]  /*04e0*/  ISETP.NE.AND P0, PT, R2, RZ, PT ;  /* 0x000000ff0200720c */ /* 0x002fda0003f05270 */
[----:B------:R-:W-:Y:S05]  /*04f0*/  @P0 BRA `(.L_x_9) ;  /* 0x0000000000cc0947 */ /* 0x000fea0003800000 */
[----:B------:R-:W-:Y:S01]  /*0500*/  ELECT P0, URZ, PT ;  /* 0x0000000000ff782f */ /* 0x000fe20003800000 */
[----:B------:R-:W-:-:S12]  /*0510*/  BSSY.RECONVERGENT B0, `(.L_x_9) ;  /* 0x0000031000007945 */ /* 0x000fd80003800200 */
[----:B------:R-:W-:Y:S05]  /*0520*/  @!P0 BRA `(.L_x_10) ;  /* 0x0000000000bc8947 */ /* 0x000fea0003800000 */
[----:B------:R-:W1:Y:S01]  /*0530*/  S2UR UR5, SR_CgaCtaId ;  /* 0x00000000000579c3 */ /* 0x000e620000008800 */
[----:B------:R-:W-:Y:S01]  /*0540*/  UMOV UR7, 0x400 ;  /* 0x0000040000077882 */ /* 0x000fe20000000000 */
[----:B------:R-:W-:Y:S02]  /*0550*/  UMOV UR4, 0x1 ;  /* 0x0000000100047882 */ /* 0x000fe40000000000 */
[----:B------:R-:W-:-:S04]  /*0560*/  UIADD3 UR10, UPT, UPT, -UR4, 0x100000, URZ ;  /* 0x00100000040a7890 */ /* 0x000fc8000fffe1ff */
[----:B------:R-:W-:Y:S02]  /*0570*/  USHF.L.U32 UR11, UR10, 0xb, URZ ;  /* 0x0000000b0a0b7899 */ /* 0x000fe400080006ff */
[----:B------:R-:W-:Y:S02]  /*0580*/  USHF.L.U32 UR10, UR10, 0x1, URZ ;  /* 0x000000010a0a7899 */ /* 0x000fe400080006ff */
[----:B-1----:R-:W-:Y:S01]  /*0590*/  ULEA UR5, UR5, UR7, 0x18 ;  /* 0x0000000705057291 */ /* 0x002fe2000f8ec0ff */
[----:B------:R-:W1:Y:S11]  /*05a0*/  FENCE.VIEW.ASYNC.S ;  /* 0x00000000000073c6 */ /* 0x000e760000000000 */
[----:B-1----:R1:W4:Y:S01]  /*05b0*/  SYNCS.EXCH.64 URZ, [UR5], UR10 ;  /* 0x0000000a05ff75b2 */ /* 0x0023220008000100 */
[----:B------:R1:W1:Y:S01]  /*05c0*/  SYNCS.EXCH.64 URZ, [UR5+0x98], UR10 ;  /* 0x0000980a05ff75b2 */ /* 0x0002620008000100 */
        /* <DEDUP_REMOVED lines=36> */
[----:B----4-:R-:W-:Y:S01]  /*0810*/  NOP ;  /* 0x0000000000007918 */ /* 0x010fe20000000000 */
.L_x_10:
[----:B-1----:R-:W-:Y:S05]  /*0820*/  BSYNC.RECONVERGENT B0 ;  /* 0x0000000000007941 */ /* 0x002fea0003800200 */
.L_x_9:
[----:B------:R-:W1:Y:S01]  /*0830*/  SHFL.IDX PT, R2, R138, RZ, 0x1f ;  /* 0x00001fff8a027589 */ /* 0x000e6200000e0000 */
[----:B------:R-:W-:Y:S01]  /*0840*/  NOP ;  /* 0x0000000000007918 */ /* 0x000fe20000000000 */
[----:B-1----:R-:W-:-:S13]  /*0850*/  ISETP.NE.AND P0, PT, R2, 0x1, PT ;  /* 0x000000010200780c */ /* 0x002fda0003f05270 */
[----:B------:R-:W-:Y:S05]  /*0860*/  @P0 BRA `(.L_x_11) ;  /* 0x0000000000400947 */ /* 0x000fea0003800000 */
[----:B------:R-:W1:Y:S01]  /*0870*/  S2UR UR7, SR_CgaCtaId ;  /* 0x00000000000779c3 */ /* 0x000e620000008800 */
[----:B------:R-:W-:Y:S01]  /*0880*/  UMOV UR9, 0x400 ;  /* 0x0000040000097882 */ /* 0x000fe20000000000 */
[----:B------:R-:W-:Y:S01]  /*0890*/  UMOV UR5, 0x20 ;  /* 0x0000002000057882 */ /* 0x000fe20000000000 */
[----:B------:R-:W-:Y:S01]  /*08a0*/  UMOV UR4, 0x80 ;  /* 0x0000008000047882 */ /* 0x000fe20000000000 */
[----:B------:R-:W-:-:S04]  /*08b0*/  UIADD3 UR10, UPT, UPT, -UR5, 0x100000, URZ ;  /* 0x00100000050a7890 */ /* 0x000fc8000fffe1ff */
[----:B------:R-:W-:Y:S02]  /*08c0*/  USHF.L.U32 UR11, UR10, 0xb, URZ ;  /* 0x0000000b0a0b7899 */ /* 0x000fe400080006ff */
[----:B------:R-:W-:Y:S02]  /*08d0*/  USHF.L.U32 UR10, UR10, 0x1, URZ ;  /* 0x000000010a0a7899 */ /* 0x000fe400080006ff */
[----:B------:R-:W-:-:S04]  /*08e0*/  UIADD3 UR4, UPT, UPT, -UR4, 0x100000, URZ ;  /* 0x0010000004047890 */ /* 0x000fc8000fffe1ff */
[----:B------:R-:W-:Y:S02]  /*08f0*/  USHF.L.U32 UR5, UR4, 0xb, URZ ;  /* 0x0000000b04057899 */ /* 0x000fe400080006ff */
[----:B------:R-:W-:Y:S01]  /*0900*/  USHF.L.U32 UR4, UR4, 0x1, URZ ;  /* 0x0000000104047899 */ /* 0x000fe200080006ff */
[----:B------:R-:W-:Y:S01]  /*0910*/  ELECT P0, URZ, PT ;  /* 0x0000000000ff782f */ /* 0x000fe20003800000 */
[----:B-1----:R-:W-:Y:S01]  /*0920*/  ULEA UR7, UR7, UR9, 0x18 ;  /* 0x0000000907077291 */ /* 0x002fe2000f8ec0ff */
[----:B------:R-:W1:Y:S11]  /*0930*/  FENCE.VIEW.ASYNC.S ;  /* 0x00000000000073c6 */ /* 0x000e760000000000 */
[----:B-1----:R1:W4:Y:S01]  /*0940*/  SYNCS.EXCH.64 URZ, [UR7+0x130], UR10 ;  /* 0x0001300a07ff75b2 */ /* 0x0023220008000100 */
[----:B------:R1:W1:Y:S01]  /*0950*/  SYNCS.EXCH.64 URZ, [UR7+0x138], UR4 ;  /* 0x0001380407ff75b2 */ /* 0x0002620008000100 */
[----:B------:R-:W-:Y:S01]  /*0960*/  NOP ;  /* 0x0000000000007918 */ /* 0x000fe20000000000 */
.L_x_11:
[----:B------:R-:W2:Y:S01]  /*0970*/  SHFL.IDX PT, R2, R138, RZ, 0x1f ;  /* 0x00001fff8a027589 */ /* 0x000ea200000e0000 */
[----:B------:R-:W-:Y:S01]  /*0980*/  NOP ;  /* 0x0000000000007918 */ /* 0x000fe20000000000 */
[----:B--2---:R-:W-:-:S13]  /*0990*/  ISETP.NE.AND P0, PT, R2, 0x3, PT ;  /* 0x000000030200780c */ /* 0x004fda0003f05270 */
[----:B------:R-:W-:Y:S05]  /*09a0*/  @P0 BRA `(.L_x_12) ;  /* 0x0000000000300947 */ /* 0x000fea0003800000 */
[----:B-1----:R-:W1:Y:S01]  /*09b0*/  S2UR UR5, SR_CgaCtaId ;  /* 0x00000000000579c3 */ /* 0x002e620000008800 */
[----:B------:R-:W-:Y:S01]  /*09c0*/  UMOV UR7, 0x400 ;  /* 0x0000040000077882 */ /* 0x000fe20000000000 */
[----:B------:R-:W-:Y:S01]  /*09d0*/  UMOV UR4, 0x20 ;  /* 0x0000002000047882 */ /* 0x000fe20000000000 */
[----:B------:R-:W-:Y:S01]  /*09e0*/  ELECT P0, URZ, PT ;  /* 0x0000000000ff782f */ /* 0x000fe20003800000 */
[----:B------:R-:W-:-:S04]  /*09f0*/  UIADD3 UR10, UPT, UPT, -UR4, 0x100000, URZ ;  /* 0x00100000040a7890 */ /* 0x000fc8000fffe1ff */
[----:B------:R-:W-:Y:S02]  /*0a00*/  USHF.L.U32 UR11, UR10, 0xb, URZ ;  /* 0x0000000b0a0b7899 */ /* 0x000fe400080006ff */
[----:B------:R-:W-:Y:S02]  /*0a10*/  USHF.L.U32 UR10, UR10, 0x1, URZ ;  /* 0x000000010a0a7899 */ /* 0x000fe400080006ff */
[----:B-1----:R-:W-:Y:S01]  /*0a20*/  ULEA UR5, UR5, UR7, 0x18 ;  /* 0x0000000705057291 */ /* 0x002fe2000f8ec0ff */
[----:B------:R-:W1:Y:S11]  /*0a30*/  FENCE.VIEW.ASYNC.S ;  /* 0x00000000000073c6 */ /* 0x000e760000000000 */
[----:B-1----:R2:W1:Y:S01]  /*0a40*/  SYNCS.EXCH.64 URZ, [UR5+0x140], UR10 ;  /* 0x0001400a05ff75b2 */ /* 0x0024620008000100 */
[----:B------:R2:W1:Y:S02]  /*0a50*/  SYNCS.EXCH.64 URZ, [UR5+0x148], UR10 ;  /* 0x0001480a05ff75b2 */ /* 0x0004640008000100 */
[----:B--2---:R-:W-:Y:S01]  /*0a60*/  NOP ;  /* 0x0000000000007918 */ /* 0x004fe20000000000 */
.L_x_12:
[----:B------:R-:W2:Y:S01]  /*0a70*/  SHFL.IDX PT, R2, R138, RZ, 0x1f ;  /* 0x00001fff8a027589 */ /* 0x000ea200000e0000 */
[----:B------:R-:W-:Y:S01]  /*0a80*/  NOP ;  /* 0x0000000000007918 */ /* 0x000fe20000000000 */
[----:B--2---:R-:W-:-:S13]  /*0a90*/  ISETP.NE.AND P0, PT, R2, 0x4, PT ;  /* 0x000000040200780c */ /* 0x004fda0003f05270 */
[----:B------:R-:W-:Y:S05]  /*0aa0*/  @P0 BRA `(.L_x_13) ;  /* 0x00000000004c0947 */ /* 0x000fea0003800000 */
[----:B-1----:R-:W1:Y:S01]  /*0ab0*/  S2UR UR5, SR_CgaCtaId ;  /* 0x00000000000579c3 */ /* 0x002e620000008800 */
[----:B------:R-:W-:Y:S01]  /*0ac0*/  UMOV UR9, 0x100 ;  /* 0x0000010000097882 */ /* 0x000fe20000000000 */
[----:B------:R-:W-:Y:S01]  /*0ad0*/  UMOV UR7, 0x400 ;  /* 0x0000040000077882 */ /* 0x000fe20000000000 */
[----:B------:R-:W-:Y:S01]  /*0ae0*/  USEL UR9, UR9, 0xe0, UP2 ;  /* 0x000000e009097887 */ /* 0x000fe20009000000 */
[----:B------:R-:W-:Y:S01]  /*0af0*/  UMOV UR4, 0x1 ;  /* 0x0000000100047882 */ /* 0x000fe20000000000 */
[----:B------:R-:W-:Y:S01]  /*0b00*/  ELECT P0, URZ, PT ;  /* 0x0000000000ff782f */ /* 0x000fe20003800000 */
[----:B------:R-:W-:-:S04]  /*0b10*/  UIADD3 UR10, UPT, UPT, -UR4, 0x100000, URZ ;  /* 0x00100000040a7890 */ /* 0x000fc8000fffe1ff */
[----:B------:R-:W-:Y:S02]  /*0b20*/  USHF.L.U32 UR11, UR10, 0xb, URZ ;  /* 0x0000000b0a0b7899 */ /* 0x000fe400080006ff */
[----:B------:R-:W-:Y:S02]  /*0b30*/  USHF.L.U32 UR10, UR10, 0x1, URZ ;  /* 0x000000010a0a7899 */ /* 0x000fe400080006ff */
[----:B------:R-:W-:-:S04]  /*0b40*/  UIADD3 UR12, UPT, UPT, -UR9, 0x100000, URZ ;  /* 0x00100000090c7890 */ /* 0x000fc8000fffe1ff */
[----:B------:R-:W-:Y:S02]  /*0b50*/  USHF.L.U32 UR13, UR12, 0xb, URZ ;  /* 0x0000000b0c0d7899 */ /* 0x000fe400080006ff */
[----:B------:R-:W-:Y:S02]  /*0b60*/  USHF.L.U32 UR12, UR12, 0x1, URZ ;  /* 0x000000010c0c7899 */ /* 0x000fe400080006ff */
[----:B-1----:R-:W-:Y:S01]  /*0b70*/  ULEA UR5, UR5, UR7, 0x18 ;  /* 0x0000000705057291 */ /* 0x002fe2000f8ec0ff */
[----:B------:R-:W1:Y:S11]  /*0b80*/  FENCE.VIEW.ASYNC.S ;  /* 0x00000000000073c6 */ /* 0x000e760000000000 */
[----:B-1----:R2:W1:Y:S01]  /*0b90*/  SYNCS.EXCH.64 URZ, [UR5+0x150], UR10 ;  /* 0x0001500a05ff75b2 */ /* 0x0024620008000100 */
[----:B------:R2:W1:Y:S01]  /*0ba0*/  SYNCS.EXCH.64 URZ, [UR5+0x160], UR12 ;  /* 0x0001600c05ff75b2 */ /* 0x0004620008000100 */
[----:B------:R2:W1:Y:S01]  /*0bb0*/  SYNCS.EXCH.64 URZ, [UR5+0x158], UR10 ;  /* 0x0001580a05ff75b2 */ /* 0x0004620008000100 */
[----:B------:R2:W1:Y:S02]  /*0bc0*/  SYNCS.EXCH.64 URZ, [UR5+0x168], UR12 ;  /* 0x0001680c05ff75b2 */ /* 0x0004640008000100 */
[----:B--2---:R-:W-:Y:S01]  /*0bd0*/  NOP ;  /* 0x0000000000007918 */ /* 0x004fe20000000000 */
.L_x_13:
[----:B------:R-:W2:Y:S01]  /*0be0*/  SHFL.IDX PT, R2, R138, RZ, 0x1f ;  /* 0x00001fff8a027589 */ /* 0x000ea200000e0000 */
[----:B------:R-:W-:Y:S01]  /*0bf0*/  NOP ;  /* 0x0000000000007918 */ /* 0x000fe20000000000 */
[----:B--2---:R-:W-:-:S13]  /*0c00*/  ISETP.NE.AND P0, PT, R2, 0x5, PT ;  /* 0x000000050200780c */ /* 0x004fda0003f05270 */
[----:B------:R-:W-:Y:S05]  /*0c10*/  @P0 BRA `(.L_x_14) ;  /* 0x0000000000580947 */ /* 0x000fea0003800000 */
[----:B-1----:R-:W1:Y:S01]  /*0c20*/  S2UR UR7, SR_CgaCtaId ;  /* 0x00000000000779c3 */ /* 0x002e620000008800 */
        /* <DEDUP_REMOVED lines=12> */
[----:B-1----:R2:W1:Y:S01]  /*0cf0*/  SYNCS.EXCH.64 URZ, [UR7+0x170], UR10 ;  /* 0x0001700a07ff75b2 */ /* 0x0024620008000100 */
[----:B------:R2:W1:Y:S01]  /*0d00*/  SYNCS.EXCH.64 URZ, [UR7+0x190], UR4 ;  /* 0x0001900407ff75b2 */ /* 0x0004620008000100 */
[----:B------:R2:W1:Y:S01]  /*0d10*/  SYNCS.EXCH.64 URZ, [UR7+0x178], UR10 ;  /* 0x0001780a07ff75b2 */ /* 0x0004620008000100 */
[----:B------:R2:W1:Y:S01]  /*0d20*/  SYNCS.EXCH.64 URZ, [UR7+0x198], UR4 ;  /* 0x0001980407ff75b2 */ /* 0x0004620008000100 */
[----:B------:R2:W1:Y:S01]  /*0d30*/  SYNCS.EXCH.64 URZ, [UR7+0x180], UR10 ;  /* 0x0001800a07ff75b2 */ /* 0x0004620008000100 */
[----:B------:R2:W1:Y:S01]  /*0d40*/  SYNCS.EXCH.64 URZ, [UR7+0x1a0], UR4 ;  /* 0x0001a00407ff75b2 */ /* 0x0004620008000100 */
[----:B------:R2:W1:Y:S01]  /*0d50*/  SYNCS.EXCH.64 URZ, [UR7+0x188], UR10 ;  /* 0x0001880a07ff75b2 */ /* 0x0004620008000100 */
[----:B------:R2:W1:Y:S02]  /*0d60*/  SYNCS.EXCH.64 URZ, [UR7+0x1a8], UR4 ;  /* 0x0001a80407ff75b2 */ /* 0x0004640008000100 */
[----:B--2---:R-:W-:Y:S01]  /*0d70*/  NOP ;  /* 0x0000000000007918 */ /* 0x004fe20000000000 */
.L_x_14:
        /* <DEDUP_REMOVED lines=18> */
.L_x_15:
[----:B-1----:R-:W1:Y:S01]  /*0ea0*/  S2UR UR5, SR_CTAID.X ;  /* 0x00000000000579c3 */ /* 0x002e620000002500 */
[----:B------:R-:W-:-:S05]  /*0eb0*/  CS2R.32 R129, SR_CgaSize ;  /* 0x0000000000817805 */ /* 0x000fca0000008a00 */
[----:B------:R-:W-:-:S05]  /*0ec0*/  IMAD R129, R129, -0xa0, RZ ;  /* 0xffffff6081817824 */ /* 0x000fca00078e02ff */
[----:B------:R-:W-:-:S14]  /*0ed0*/  R2UR UR9, R129 ;  /* 0x00000000810972ca */ /* 0x000fdc00000e0000 */
[----:B------:R-:W2:Y:S01]  /*0ee0*/  LDCU UR9, c[0x0][UR9+0x2b0] ;  /* 0x00005600090977ac */ /* 0x000ea20008000800 */
[----:B------:R-:W-:Y:S01]  /*0ef0*/  NOP ;  /* 0x0000000000007918 */ /* 0x000fe20000000000 */
[----:B------:R-:W-:-:S05]  /*0f00*/  CS2R.32 R129, SR_CgaSize ;  /* 0x0000000000817805 */ /* 0x000fca0000008a00 */
[----:B------:R-:W-:-:S05]  /*0f10*/  IMAD R129, R129, -0xa0, RZ ;  /* 0xffffff6081817824 */ /* 0x000fca00078e02ff */
[----:B------:R-:W-:-:S14]  /*0f20*/  R2UR UR7, R129 ;  /* 0x00000000810772ca */ /* 0x000fdc00000e0000 */
[----:B------:R-:W3:Y:S01]  /*0f30*/  LDCU UR7, c[0x0][UR7+0x2b4] ;  /* 0x00005680070777ac */ /* 0x000ee20008000800 */
[----:B------:R-:W4:Y:S08]  /*0f40*/  S2UR UR4, SR_CTAID.Y ;  /* 0x00000000000479c3 */ /* 0x000f300000002600 */
[----:B------:R-:W3:Y:S01]  /*0f50*/  LDC R9, c[0x0][0xb24] ;  /* 0x0002c900ff097b82 */ /* 0x000ee20000000800 */
[----:B-1----:R-:W-:-:S02]  /*0f60*/  I2FP.F32.U32 R4, UR5 ;  /* 0x0000000500047c45 */ /* 0x002fc40008201000 */
[----:B------:R-:W-:-:S05]  /*0f70*/  CS2R.32 R5, SR_CgaSize ;  /* 0x0000000000057805 */ /* 0x000fca0000008a00 */
[----:B------:R-:W-:-:S06]  /*0f80*/  IMAD R5, R5, -0xa0, RZ ;  /* 0xffffff6005057824 */ /* 0x000fcc00078e02ff */
[----:B------:R-:W1:Y:S01]  /*0f90*/  LDC R5, c[0x0][R5+0x2a0] ;  /* 0x0000a80005057b82 */ /* 0x000e620000000800 */
[----:B------:R-:W-:Y:S01]  /*0fa0*/  MOV R129, UR5 ;  /* 0x0000000500817c02 */ /* 0x000fe20008000f00 */
[----:B--2---:R-:W-:Y:S01]  /*0fb0*/  FMUL R4, R4, UR9 ;  /* 0x0000000904047c20 */ /* 0x004fe20008400000 */
[----:B----4-:R-:W-:Y:S02]  /*0fc0*/  I2FP.F32.U32 R2, UR4 ;  /* 0x0000000400027c45 */ /* 0x010fe40008201000 */
[----:B------:R-:W-:-:S05]  /*0fd0*/  CS2R.32 R3, SR_CgaSize ;  /* 0x0000000000037805 */ /* 0x000fca0000008a00 */
[----:B------:R-:W-:-:S06]  /*0fe0*/  IMAD R3, R3, -0xa0, RZ ;  /* 0xffffff6003037824 */ /* 0x000fcc00078e02ff */
[----:B------:R-:W2:Y:S01]  /*0ff0*/  LDC R3, c[0x0][R3+0x2a4] ;  /* 0x0000a90003037b82 */ /* 0x000ea20000000800 */
[----:B------:R-:W4:Y:S01]  /*1000*/  F2I.U32.TRUNC.NTZ R128, R4 ;  /* 0x0000000400807305 */ /* 0x000f22000020f000 */
[----:B------:R-:W-:Y:S01]  /*1010*/  MOV R123, UR4 ;  /* 0x00000004007b7c02 */ /* 0x000fe20008000f00 */
[----:B---3--:R-:W-:-:S05]  /*1020*/  FMUL R2, R2, UR7 ;  /* 0x0000000702027c20 */ /* 0x008fca0008400000 */
[----:B------:R-:W-:Y:S01]  /*1030*/  BAR.SYNC.DEFER_BLOCKING 0x0 ;  /* 0x0000000000007b1d */ /* 0x000fe20000010000 */
[----:B------:R-:W-:-:S05]  /*1040*/  ISETP.GE.AND P0, PT, R9, 0x1, PT ;  /* 0x000000010900780c */ /* 0x000fca0003f06270 */
[----:B------:R-:W3:Y:S02]  /*1050*/  F2I.U32.TRUNC.NTZ R122, R2 ;  /* 0x00000002007a7305 */ /* 0x000ee4000020f000 */
[----:B------:R-:W2:Y:S01]  /*1060*/  S2UR UR36, SR_CTAID.Z ;  /* 0x00000000002479c3 */ /* 0x000ea20000002700 */
[----:B----4-:R-:W-:-:S05]  /*1070*/  IADD3 R128, PT, PT, -R128, RZ, RZ ;  /* 0x000000ff80807210 */ /* 0x010fca0007ffe1ff */
[----:B-1----:R-:W-:Y:S01]  /*1080*/  IMAD R128, R5, R128, UR5 ;  /* 0x0000000505807e24 */ /* 0x002fe2000f8e0280 */
[----:B---3--:R-:W-:-:S05]  /*1090*/  IADD3 R122, PT, PT, -R122, RZ, RZ ;  /* 0x000000ff7a7a7210 */ /* 0x008fca0007ffe1ff */
[----:B--2---:R-:W-:Y:S01]  /*10a0*/  IMAD R122, R3, R122, UR4 ;  /* 0x00000004037a7e24 */ /* 0x004fe2000f8e027a */
[----:B------:R-:W-:Y:S06]  /*10b0*/  @!P0 BRA `(.L_x_16) ;  /* 0x0000000000b88947 */ /* 0x000fec0003800000 */
[----:B------:R-:W1:Y:S01]  /*10c0*/  LDC.64 R4, c[0x0][0xb18] ;  /* 0x0002c600ff047b82 */ /* 0x000e620000000a00 */
[----:B------:R-:W-:-:S07]  /*10d0*/  ISETP.NE.AND P0, PT, R9, 0x1, PT ;  /* 0x000000010900780c */ /* 0x000fce0003f05270 */
[----:B------:R-:W2:Y:S08]  /*10e0*/  LDC R10, c[0x0][0xb0c] ;  /* 0x0002c300ff0a7b82 */ /* 0x000eb00000000800 */
[----:B------:R-:W3:Y:S08]  /*10f0*/  LDC R11, c[0x0][0x370] ;  /* 0x0000dc00ff0b7b82 */ /* 0x000ef00000000800 */
[----:B------:R-:W4:Y:S01]  /*1100*/  LDC R12, c[0x0][0x374] ;  /* 0x0000dd00ff0c7b82 */ /* 0x000f220000000800 */
[----:B-1----:R-:W-:-:S07]  /*1110*/  ISETP.NE.AND P1, PT, R4, 0x1, PT ;  /* 0x000000010400780c */ /* 0x002fce0003f25270 */
[----:B------:R-:W3:Y:S01]  /*1120*/  LDC.64 R6, c[0x0][0xb10] ;  /* 0x0002c400ff067b82 */ /* 0x000ee20000000a00 */
[----:B--2---:R-:W-:-:S07]  /*1130*/  ISETP.NE.AND P2, PT, R10, 0x1, PT ;  /* 0x000000010a00780c */ /* 0x004fce0003f45270 */
[----:B------:R-:W1:Y:S08]  /*1140*/  LDC R8, c[0x0][0xb20] ;  /* 0x0002c800ff087b82 */ /* 0x000e700000000800 */
[----:B------:R-:W2:Y:S01]  /*1150*/  LDC.64 R2, c[0x0][0xb28] ;  /* 0x0002ca00ff027b82 */ /* 0x000ea20000000a00 */
[----:B----4-:R-:W-:-:S04]  /*1160*/  IMAD.HI.U32 R13, R12, R5, RZ ;  /* 0x000000050c0d7227 */ /* 0x010fc800078e00ff */
[----:B------:R-:W-:-:S04]  /*1170*/  IMAD.HI.U32 R5, R123, R5, RZ ;  /* 0x000000057b057227 */ /* 0x000fc800078e00ff */
[----:B---3--:R-:W-:-:S04]  /*1180*/  IMAD.HI.U32 R14, R11, R6, RZ ;  /* 0x000000060b0e7227 */ /* 0x008fc800078e00ff */
[----:B------:R-:W-:Y:S01]  /*1190*/  IMAD.HI.U32 R16, R129, R6, RZ ;  /* 0x0000000681107227 */ /* 0x000fe200078e00ff */
[-C--:B------:R-:W-:Y:S02]  /*11a0*/  @P2 SHF.R.U32.HI R11, RZ, R7.reuse, R14 ;  /* 0x00000007ff0b2219 */ /* 0x080fe4000001160e */
[-C--:B-1----:R-:W-:Y:S02]  /*11b0*/  @P1 SHF.R.U32.HI R12, RZ, R8.reuse, R13 ;  /* 0x00000008ff0c1219 */ /* 0x082fe4000001160d */
[----:B------:R-:W-:Y:S02]  /*11c0*/  SHF.R.U32.HI R8, RZ, R8, R5 ;  /* 0x00000008ff087219 */ /* 0x000fe40000011605 */
[----:B------:R-:W-:Y:S02]  /*11d0*/  SHF.R.U32.HI R16, RZ, R7, R16 ;  /* 0x00000007ff107219 */ /* 0x000fe40000011610 */
[----:B------:R-:W-:Y:S01]  /*11e0*/  SEL R5, R123, R8, !P1 ;  /* 0x000000087b057207 */ /* 0x000fe20004800000 */
[----:B--2---:R-:W-:Y:S01]  /*11f0*/  IMAD.HI.U32 R14, R12, R2, RZ ;  /* 0x000000020c0e7227 */ /* 0x004fe200078e00ff */
[----:B------:R-:W-:-:S03]  /*1200*/  SEL R7, R129, R16, !P2 ;  /* 0x0000001081077207 */ /* 0x000fc60005000000 */
[----:B------:R-:W-:Y:S01]  /*1210*/  IMAD.HI.U32 R6, R11, R2, RZ ;  /* 0x000000020b067227 */ /* 0x000fe200078e00ff */
[----:B------:R-:W-:-:S04]  /*1220*/  @P0 SHF.R.U32.HI R12, RZ, R3, R14 ;  /* 0x00000003ff0c0219 */ /* 0x000fc8000001160e */
[----:B------:R-:W-:Y:S01]  /*1230*/  @P0 SHF.R.U32.HI R11, RZ, R3, R6 ;  /* 0x00000003ff0b0219 */ /* 0x000fe20000011606 */
[----:B------:R-:W-:-:S04]  /*1240*/  IMAD R12, R12, R9, RZ ;  /* 0x000000090c0c7224 */ /* 0x000fc800078e02ff */
[----:B------:R-:W-:Y:S01]  /*1250*/  IMAD R6, R11, R9, RZ ;  /* 0x000000090b067224 */ /* 0x000fe200078e02ff */
[----:B------:R-:W-:-:S04]  /*1260*/  ISETP.GE.AND P1, PT, R5, R12, PT ;  /* 0x0000000c0500720c */ /* 0x000fc80003f26270 */
[----:B------:R-:W-:Y:S01]  /*1270*/  ISETP.GE.OR P1, PT, R7, R6, P1 ;  /* 0x000000060700720c */ /* 0x000fe20000f26670 */
[----:B------:R-:W-:-:S05]  /*1280*/  IMAD.HI.U32 R6, R5, R2, RZ ;  /* 0x0000000205067227 */ /* 0x000fca00078e00ff */
[----:B------:R-:W-:-:S04]  /*1290*/  SHF.R.U32.HI R6, RZ, R3, R6 ;  /* 0x00000003ff067219 */ /* 0x000fc80000011606 */
[----:B------:R-:W-:-:S03]  /*12a0*/  SEL R6, R5, R6, !P0 ;  /* 0x0000000605067207 */ /* 0x000fc60004000000 */
[----:B------:R-:W-:Y:S01]  /*12b0*/  @!P1 IMAD.HI.U32 R8, R7, R2, RZ ;  /* 0x0000000207089227 */ /* 0x000fe200078e00ff */
[----:B------:R-:W-:-:S04]  /*12c0*/  IADD3 R2, PT, PT, -R6, RZ, RZ ;  /* 0x000000ff06027210 */ /* 0x000fc80007ffe1ff */
[----:B------:R-:W-:Y:S01]  /*12d0*/  @!P1 SHF.R.U32.HI R8, RZ, R3, R8 ;  /* 0x00000003ff089219 */ /* 0x000fe20000011608 */
[----:B------:R-:W-:-:S03]  /*12e0*/  IMAD R2, R9, R2, R5 ;  /* 0x0000000209027224 */ /* 0x000fc600078e0205 */
[----:B------:R-:W-:Y:S02]  /*12f0*/  @!P1 SEL R3, R7, R8, !P0 ;  /* 0x0000000807039207 */ /* 0x000fe40004000000 */
[----:B------:R-:W-:-:S03]  /*1300*/  IADD3 R8, PT, PT, -R5, RZ, RZ ;  /* 0x000000ff05087210 */ /* 0x000fc60007ffe1ff */
[--C-:B------:R-:W-:Y:S02]  /*1310*/  @!P1 IMAD.IADD R6, R6, 0x1, -R3.reuse ;  /* 0x0000000106069824 */ /* 0x100fe400078e0a03 */
[----:B------:R-:W-:Y:S01]  /*1320*/  @!P1 IMAD R3, R2, R11, R3 ;  /* 0x0000000b02039224 */ /* 0x000fe200078e0203 */
[----:B------:R-:W-:Y:S01]  /*1330*/  IADD3 R2, PT, PT, -R7, RZ, RZ ;  /* 0x000000ff07027210 */ /* 0x000fe20007ffe1ff */
[----:B------:R-:W-:Y:S02]  /*1340*/  @!P1 IMAD R5, R6, R9, R7 ;  /* 0x0000000906059224 */ /* 0x000fe400078e0207 */
[----:B------:R-:W-:Y:S02]  /*1350*/  IMAD R8, R4, R8, R123 ;  /* 0x0000000804087224 */ /* 0x000fe400078e027b */
[----:B------:R-:W-:Y:S02]  /*1360*/  @!P1 IMAD.MOV.U32 R7, RZ, RZ, R3 ;  /* 0x000000ffff079224 */ /* 0x000fe400078e0003 */
[----:B------:R-:W-:-:S02]  /*1370*/  IMAD R2, R10, R2, R129 ;  /* 0x000000020a027224 */ /* 0x000fc400078e0281 */
[----:B------:R-:W-:Y:S02]  /*1380*/  IMAD R123, R5, R4, R8 ;  /* 0x00000004057b7224 */ /* 0x000fe400078e0208 */
[----:B------:R-:W-:Y:S02]  /*1390*/  IMAD R129, R7, R10, R2 ;  /* 0x0000000a07817224 */ /* 0x000fe400078e0202 */
.L_x_16:
[----:B------:R-:W1:Y:S01]  /*13a0*/  LDCU UR4, c[0x0][0xb30] ;  /* 0x00016600ff0477ac */ /* 0x000e620008000800 */
[----:B------:R-:W2:Y:S08]  /*13b0*/  S2UR UR37, SR_CgaCtaId ;  /* 0x00000000002579c3 */ /* 0x000eb00000008800 */
[----:B------:R-:W3:Y:S01]  /*13c0*/  LDC R60, c[0x0][0xb24] ;  /* 0x0002c900ff3c7b82 */ /* 0x000ee20000000800 */
[----:B-1----:R-:W-:-:S09]  /*13d0*/  UISETP.NE.AND UP1, UPT, UR4, 0x1, UPT ;  /* 0x000000010400788c */ /* 0x002fd2000bf25270 */
[----:B--2---:R-:W-:Y:S05]  /*13e0*/  BRA.U UP1, `(.L_x_17) ;  /* 0x0000000101407547 */ /* 0x004fea000b800000 */
[----:B------:R-:W1:Y:S08]  /*13f0*/  LDC.64 R4, c[0x0][0xb10] ;  /* 0x0002c400ff047b82 */ /* 0x000e700000000a00 */
[----:B------:R-:W2:Y:S08]  /*1400*/  LDC.64 R2, c[0x0][0xb18] ;  /* 0x0002c600ff027b82 */ /* 0x000eb00000000a00 */
[----:B------:R-:W4:Y:S08]  /*1410*/  LDC R6, c[0x0][0xb20] ;  /* 0x0002c800ff067b82 */ /* 0x000f300000000800 */
[----:B------:R-:W3:Y:S01]  /*1420*/  LDC R8, c[0x0][0xb0c] ;  /* 0x0002c300ff087b82 */ /* 0x000ee20000000800 */
[----:B-1----:R-:W-:-:S05]  /*1430*/  IMAD.HI.U32 R4, R129, R4, RZ ;  /* 0x0000000481047227 */ /* 0x002fca00078e00ff */
[----:B------:R-:W-:Y:S01]  /*1440*/  SHF.R.U32.HI R4, RZ, R5, R4 ;  /* 0x00000005ff047219 */ /* 0x000fe20000011604 */
[----:B--2---:R-:W-:Y:S01]  /*1450*/  IMAD.HI.U32 R3, R123, R3, RZ ;  /* 0x000000037b037227 */ /* 0x004fe200078e00ff */
[----:B------:R-:W-:-:S04]  /*1460*/  ISETP.NE.AND P0, PT, R2, 0x1, PT ;  /* 0x000000010200780c */ /* 0x000fc80003f05270 */
[----:B----4-:R-:W-:-:S04]  /*1470*/  SHF.R.U32.HI R6, RZ, R6, R3 ;  /* 0x00000006ff067219 */ /* 0x010fc80000011603 */
[----:B------:R-:W-:Y:S02]  /*1480*/  SEL R3, R123, R6, !P0 ;  /* 0x000000067b037207 */ /* 0x000fe40004000000 */
[----:B---3--:R-:W-:-:S04]  /*1490*/  ISETP.NE.AND P1, PT, R8, 0x1, PT ;  /* 0x000000010800780c */ /* 0x008fc80003f25270 */
[----:B------:R-:W-:-:S05]  /*14a0*/  SEL R4, R129, R4, !P1 ;  /* 0x0000000481047207 */ /* 0x000fca0004800000 */
[----:B------:R-:W-:Y:S02]  /*14b0*/  IMAD.IADD R5, R3, 0x1, -R4 ;  /* 0x0000000103057824 */ /* 0x000fe400078e0a04 */
[----:B------:R-:W-:Y:S02]  /*14c0*/  IMAD.IADD R3, R4, 0x1, -R3 ;  /* 0x0000000104037824 */ /* 0x000fe400078e0a03 */
[----:B------:R-:W-:Y:S02]  /*14d0*/  IMAD R129, R5, R8, R129 ;  /* 0x0000000805817224 */ /* 0x000fe400078e0281 */
[----:B------:R-:W-:-:S07]  /*14e0*/  IMAD R123, R3, R2, R123 ;  /* 0x00000002037b7224 */ /* 0x000fce00078e027b */
.L_x_17:
[----:B------:R-:W-:Y:S01]  /*14f0*/  BAR.SYNC.DEFER_BLOCKING 0x0 ;  /* 0x0000000000007b1d */ /* 0x000fe20000010000 */
[----:B------:R-:W-:Y:S01]  /*1500*/  UISETP.NE.AND UP1, UPT, UR8, 0x2, UPT ;  /* 0x000000020800788c */ /* 0x000fe2000bf25270 */
[----:B------:R-:W-:Y:S02]  /*1510*/  ISETP.NE.OR P5, PT, R0, 0x2, !P5 ;  /* 0x000000020000780c */ /* 0x000fe40006fa5670 */
[----:B------:R-:W-:-:S06]  /*1520*/  LOP3.LUT R5, R144, 0x1f, RZ, 0xc0, !PT ;  /* 0x0000001f90057812 */ /* 0x000fcc00078ec0ff */
[----:B------:R-:W-:Y:S05]  /*1530*/  BRA.U UP1, `(.L_x_18) ;  /* 0x00000019017c7547 */ /* 0x000fea000b800000 */
[----:B------:R-:W1:Y:S01]  /*1540*/  LDCU UR15, c[0x0][0x38c] ;  /* 0x00007180ff0f77ac */ /* 0x000e620008000800 */
[----:B------:R-:W2:Y:S01]  /*1550*/  LDC R9, c[0x0][0x370] ;  /* 0x0000dc00ff097b82 */ /* 0x000ea20000000800 */
[----:B------:R-:W-:Y:S01]  /*1560*/  PLOP3.LUT P1, PT, PT, PT, UP2, 0x80, 0x8 ;  /* 0x000000000008781c */ /* 0x000fe20003f2f028 */
[----:B------:R-:W-:Y:S01]  /*1570*/  HFMA2 R12, -RZ, RZ, 0, 0 ;  /* 0x00000000ff0c7431 */ /* 0x000fe200000001ff */
[----:B------:R-:W-:Y:S01]  /*1580*/  ISETP.EQ.OR P4, PT, R5, RZ, P5 ;  /* 0x000000ff0500720c */ /* 0x000fe20002f82670 */
[----:B------:R-:W-:Y:S01]  /*1590*/  IMAD.MOV.U32 R15, RZ, RZ, 0x1 ;  /* 0x00000001ff0f7424 */ /* 0x000fe200078e00ff */
[----:B------:R-:W-:Y:S01]  /*15a0*/  PLOP3.LUT P1, PT, P1, PT, PT, 0x8, 0x80 ;  /* 0x000000000080781c */ /* 0x000fe20000f2e170 */
[----:B------:R-:W-:Y:S01]  /*15b0*/  IMAD.MOV.U32 R14, RZ, RZ, RZ ;  /* 0x000000ffff0e7224 */ /* 0x000fe200078e00ff */
[----:B------:R-:W-:Y:S01]  /*15c0*/  MOV R8, 0x1 ;  /* 0x0000000100087802 */ /* 0x000fe20000000f00 */
[----:B------:R-:W4:Y:S01]  /*15d0*/  LDC R0, c[0x0][0x374] ;  /* 0x0000dd00ff007b82 */ /* 0x000f220000000800 */
[----:B------:R-:W-:Y:S01]  /*15e0*/  IMAD.MOV.U32 R10, RZ, RZ, RZ ;  /* 0x000000ffff0a7224 */ /* 0x000fe200078e00ff */
[----:B------:R-:W2:Y:S01]  /*15f0*/  LDCU.64 UR24, c[0x0][0x348] ;  /* 0x00006900ff1877ac */ /* 0x000ea20008000a00 */
[----:B------:R-:W-:Y:S01]  /*1600*/  UMOV UR13, URZ ;  /* 0x000000ff000d7c82 */ /* 0x000fe20008000000 */
[----:B-1----:R-:W-:-:S04]  /*1610*/  UIADD3 UR5, UPT, UPT, UR15, 0x3f, URZ ;  /* 0x0000003f0f057890 */ /* 0x002fc8000fffe0ff */
[----:B------:R-:W-:-:S04]  /*1620*/  USHF.R.S32.HI UR4, URZ, 0x1f, UR5 ;  /* 0x0000001fff047899 */ /* 0x000fc80008011405 */
[----:B------:R-:W-:-:S04]  /*1630*/  ULEA.HI UR4, UR4, UR5, URZ, 0x6 ;  /* 0x0000000504047291 */ /* 0x000fc8000f8f30ff */
[----:B------:R-:W-:Y:S02]  /*1640*/  USHF.R.S32.HI UR22, URZ, 0x6, UR4 ;  /* 0x00000006ff167899 */ /* 0x000fe40008011404 */
[----:B------:R-:W-:Y:S02]  /*1650*/  UIADD3 UR4, UPT, UPT, UR15, -0x1, URZ ;  /* 0xffffffff0f047890 */ /* 0x000fe4000fffe0ff */
[----:B------:R-:W-:Y:S02]  /*1660*/  UISETP.LT.U32.AND UP0, UPT, UR22, 0x13, UPT ;  /* 0x000000131600788c */ /* 0x000fe4000bf01070 */
[----:B------:R-:W-:Y:S02]  /*1670*/  UISETP.GE.U32.AND UP1, UPT, UR4, -0x7f, UPT ;  /* 0xffffff810400788c */ /* 0x000fe4000bf26070 */
[----:B------:R-:W-:Y:S02]  /*1680*/  USEL UR21, UR22, 0x13, UP0 ;  /* 0x0000001316157887 */ /* 0x000fe40008000000 */
[----:B------:R-:W-:-:S02]  /*1690*/  UIADD3 UR15, UPT, UPT, UR15, 0x7e, URZ ;  /* 0x0000007e0f0f7890 */ /* 0x000fc4000fffe0ff */
[----:B------:R-:W-:Y:S02]  /*16a0*/  UIADD3 UR7, UPT, UPT, UR21, -0x1, URZ ;  /* 0xffffffff15077890 */ /* 0x000fe4000fffe0ff */
[----:B------:R-:W-:-:S03]  /*16b0*/  UIADD3 UR14, UPT, UPT, UR22, -UR21, URZ ;  /* 0x80000015160e7290 */ /* 0x000fc6000fffe0ff */
[----:B------:R-:W-:-:S04]  /*16c0*/  @UP1 UIADD3 UR7, UPT, UPT, UR21, URZ, URZ ;  /* 0x000000ff15071290 */ /* 0x000fc8000fffe0ff */
[----:B--2---:R-:W-:-:S12]  /*16d0*/  UIADD3 UR7, UPT, UPT, UR7, 0x1, URZ ;  /* 0x0000000107077890 */ /* 0x004fd8000fffe0ff */
.L_x_36:
[----:B------:R-:W-:Y:S01]  /*16e0*/  UISETP.NE.AND UP0, UPT, UR37, URZ, UPT ;  /* 0x000000ff2500728c */ /* 0x000fe2000bf05270 */
[----:B------:R-:W1:Y:S08]  /*16f0*/  S2UR UR37, SR_CgaCtaId ;  /* 0x00000000002579c3 */ /* 0x000e700000008800 */
[----:B------:R-:W-:Y:S05]  /*1700*/  BRA.U UP0, `(.L_x_19) ;  /* 0x0000000100347547 */ /* 0x000fea000b800000 */
[----:B------:R-:W2:Y:S01]  /*1710*/  S2R R2, SR_CgaCtaId ;  /* 0x0000000000027919 */ /* 0x000ea20000008800 */
[----:B------:R-:W-:-:S04]  /*1720*/  MOV R3, 0x400 ;  /* 0x0000040000037802 */ /* 0x000fc80000000f00 */
[----:B--2---:R-:W-:Y:S02]  /*1730*/  LEA R3, R2, R3, 0x18 ;  /* 0x0000000302037211 */ /* 0x004fe400078ec0ff */
[----:B------:R-:W-:-:S03]  /*1740*/  SHF.L.U32 R2, R8, 0x1f, RZ ;  /* 0x0000001f08027819 */ /* 0x000fc600000006ff */
[----:B------:R-:W-:-:S04]  /*1750*/  IMAD R3, R10, 0x8, R3 ;  /* 0x000000080a037824 */ /* 0x000fc800078e0203 */
[----:B------:R-:W2:Y:S02]  /*1760*/  SYNCS.PHASECHK.TRANS64.TRYWAIT P0, [R3+URZ+0x1c0], R2 ;  /* 0x0001c002030075a7 */ /* 0x000ea400080011ff */
[----:B--2---:R-:W-:Y:S05]  /*1770*/  @!P0 BRA `(.L_x_20) ;  /* 0x0000005800388947 */ /* 0x004fea0003800000 */
.L_x_108:
[----:B------:R-:W-:Y:S01]  /*1780*/  VIADD R10, R10, 0x1 ;  /* 0x000000010a0a7836 */ /* 0x000fe20000000000 */
[----:B------:R2:W-:Y:S04]  /*1790*/  SYNCS.ARRIVE.TRANS64.A1T0 RZ, [R3+URZ+0x1b0], RZ ;  /* 0x0001b0ff03ff79a7 */ /* 0x0005e800081000ff */
[----:B------:R-:W-:-:S04]  /*17a0*/  ISETP.NE.AND P0, PT, R10, 0x2, PT ;  /* 0x000000020a00780c */ /* 0x000fc80003f05270 */
[----:B------:R-:W-:Y:S02]  /*17b0*/  SEL R10, R10, RZ, P0 ;  /* 0x000000ff0a0a7207 */ /* 0x000fe40000000000 */
[----:B--2---:R-:W-:-:S04]  /*17c0*/  SEL R3, RZ, 0x1, P0 ;  /* 0x00000001ff037807 */ /* 0x004fc80000000000 */
[----:B------:R-:W-:-:S07]  /*17d0*/  LOP3.LUT R8, R8, R3, RZ, 0x3c, !PT ;  /* 0x0000000308087212 */ /* 0x000fce00078e3cff */
.L_x_19:
[----:B------:R-:W-:Y:S01]  /*17e0*/  UMOV UR4, 0x400 ;  /* 0x0000040000047882 */ /* 0x000fe20000000000 */
[----:B------:R-:W-:Y:S01]  /*17f0*/  SHF.L.U32 R2, R15, 0x1f, RZ ;  /* 0x0000001f0f027819 */ /* 0x000fe200000006ff */
[----:B-1----:R-:W-:Y:S01]  /*1800*/  ULEA UR4, UR37, UR4, 0x18 ;  /* 0x0000000425047291 */ /* 0x002fe2000f8ec0ff */
[----:B------:R-:W-:Y:S01]  /*1810*/  R2UR UR35, R129 ;  /* 0x00000000812372ca */ /* 0x000fe200000e0000 */
[----:B------:R-:W-:Y:S01]  /*1820*/  UISETP.GE.U32.AND UP0, UPT, UR15, 0x7f, UPT ;  /* 0x0000007f0f00788c */ /* 0x000fe2000bf06070 */
[----:B------:R-:W-:Y:S01]  /*1830*/  R2UR UR11, R123 ;  /* 0x000000007b0b72ca */ /* 0x000fe200000e0000 */
[----:B------:R-:W-:Y:S01]  /*1840*/  ULEA UR5, UR13, UR4, 0x3 ;  /* 0x000000040d057291 */ /* 0x000fe2000f8e18ff */
[----:B------:R-:W-:-:S08]  /*1850*/  UMOV UR23, URZ ;  /* 0x000000ff00177c82 */ /* 0x000fd00008000000 */
[----:B------:R1:W2:Y:S01]  /*1860*/  SYNCS.PHASECHK.TRANS64.TRYWAIT P0, [UR5+0x98], R2 ;  /* 0x00009802ff0075a7 */ /* 0x0002a20008001105 */
[----:B------:R-:W-:Y:S02]  /*1870*/  USHF.L.U32 UR35, UR35, 0x7, URZ ;  /* 0x0000000723237899 */ /* 0x000fe400080006ff */
[----:B------:R-:W-:Y:S01]  /*1880*/  UIMAD UR11, UR11, 0x30, URZ ;  /* 0x000000300b0b78a4 */ /* 0x000fe2000f8e02ff */
[----:B------:R-:W-:Y:S11]  /*1890*/  BRA.U !UP0, `(.L_x_21) ;  /* 0x0000000108a87547 */ /* 0x000ff6000b800000 */
[----:B------:R-:W-:Y:S01]  /*18a0*/  UMOV UR16, URZ ;  /* 0x000000ff00107c82 */ /* 0x000fe20008000000 */
[----:B------:R-:W-:-:S05]  /*18b0*/  UMOV UR6, UR13 ;  /* 0x0000000d00067c82 */ /* 0x000fca0008000000 */
.L_x_26:
[----:B--2---:R-:W-:Y:S01]  /*18c0*/  @!P5 MOV R3, 0x2c00 ;  /* 0x00002c000003d802 */ /* 0x004fe20000000f00 */
[----:B-1----:R-:W-:Y:S01]  /*18d0*/  ULEA UR33, UR6, UR4, 0x3 ;  /* 0x0000000406217291 */ /* 0x002fe2000f8e18ff */
[----:B--2---:R-:W-:Y:S11]  /*18e0*/  @P0 BRA `(.L_x_22) ;  /* 0x00000000000c0947 */ /* 0x004ff60003800000 */
[----:B------:R-:W-:Y:S04]  /*18f0*/  SHF.L.U32 R5, R15, 0x1f, RZ ;  /* 0x0000001f0f057819 */ /* 0x000fe800000006ff */
[----:B------:R-:W2:Y:S02]  /*1900*/  SYNCS.PHASECHK.TRANS64.TRYWAIT P0, [UR33+0x98], R5 ;  /* 0x00009805ff0075a7 */ /* 0x000ea40008001121 */
[----:B--2---:R-:W-:Y:S05]  /*1910*/  @!P0 BRA `(.L_x_23) ;  /* 0x0000005400e48947 */ /* 0x004fea0003800000 */
.L_x_22:
[----:B------:R2:W-:Y:S01]  /*1920*/  @!P5 SYNCS.ARRIVE.TRANS64 RZ, [UR33], R3 ;  /* 0x00000003ffffd9a7 */ /* 0x0005e20008000021 */
[----:B------:R-:W-:Y:S04]  /*1930*/  BSSY.RECONVERGENT B0, `(.L_x_24) ;  /* 0x0000003000007945 */ /* 0x000fe80003800200 */
[----:B------:R-:W-:Y:S05]  /*1940*/  @P4 BRA `(.L_x_25) ;  /* 0x0000000000044947 */ /* 0x000fea0003800000 */
[----:B------:R-:W-:Y:S05]  /*1950*/  BPT.TRAP 0x1 ;  /* 0x000000040000795c */ /* 0x000fea0000300000 */
.L_x_25:
[----:B------:R-:W-:Y:S05]  /*1960*/  BSYNC.RECONVERGENT B0 ;  /* 0x0000000000007941 */ /* 0x000fea0003800200 */
.L_x_24:
[----:B------:R-:W-:Y:S02]  /*1970*/  UIADD3 UR13, UPT, UPT, UR6, 0x1, URZ ;  /* 0x00000001060d7890 */ /* 0x000fe4000fffe0ff */
[----:B------:R-:W-:Y:S02]  /*1980*/  UIADD3 UR18, UP1, UPT, UR24, 0x80, URZ ;  /* 0x0000008018127890 */ /* 0x000fe4000ff3e0ff */
[----:B------:R-:W-:Y:S02]  /*1990*/  UISETP.NE.AND UP0, UPT, UR13, 0x13, UPT ;  /* 0x000000130d00788c */ /* 0x000fe4000bf05270 */
[----:B------:R-:W-:Y:S02]  /*19a0*/  ULEA UR32, UR6, UR4, 0xd ;  /* 0x0000000406207291 */ /* 0x000fe4000f8e68ff */
[----:B------:R-:W-:Y:S02]  /*19b0*/  USEL UR9, URZ, 0x1, UP0 ;  /* 0x00000001ff097887 */ /* 0x000fe40008000000 */
[----:B------:R-:W-:Y:S02]  /*19c0*/  USEL UR13, UR13, URZ, UP0 ;  /* 0x000000ff0d0d7287 */ /* 0x000fe40008000000 */
[----:B------:R-:W-:Y:S02]  /*19d0*/  USHF.L.U32 UR34, UR16, 0x6, URZ ;  /* 0x0000000610227899 */ /* 0x000fe400080006ff */
[----:B------:R-:W-:Y:S01]  /*19e0*/  ULEA UR8, UR13, UR4, 0x3 ;  /* 0x000000040d087291 */ /* 0x000fe2000f8e18ff */
[----:B------:R-:W-:Y:S01]  /*19f0*/  LOP3.LUT R15, R15, UR9, RZ, 0x3c, !PT ;  /* 0x000000090f0f7c12 */ /* 0x000fe2000f8e3cff */
[----:B------:R-:W-:Y:S02]  /*1a00*/  UIADD3.X UR19, UPT, UPT, URZ, UR25, URZ, UP1, !UPT ;  /* 0x00000019ff137290 */ /* 0x000fe40008ffe4ff */
[----:B------:R-:W-:Y:S01]  /*1a10*/  UIADD3 UR32, UPT, UPT, UR32, 0x3300, URZ ;  /* 0x0000330020207890 */ /* 0x000fe2000fffe0ff */
[----:B-1----:R-:W-:Y:S01]  /*1a20*/  SHF.L.U32 R2, R15, 0x1f, RZ ;  /* 0x0000001f0f027819 */ /* 0x002fe200000006ff */
[----:B------:R-:W-:Y:S02]  /*1a30*/  UIMAD UR5, UR6, 0xc00, UR4 ;  /* 0x00000c00060578a4 */ /* 0x000fe4000f8e0204 */
[----:B------:R-:W-:Y:S01]  /*1a40*/  UIADD3 UR26, UP0, UPT, UR24, 0x180, URZ ;  /* 0x00000180181a7890 */ /* 0x000fe2000ff1e0ff */
[----:B------:R1:W1:Y:S01]  /*1a50*/  SYNCS.PHASECHK.TRANS64.TRYWAIT P0, [UR8+0x98], R2 ;  /* 0x00009802ff0075a7 */ /* 0x0002620008001108 */
[----:B------:R-:W-:Y:S01]  /*1a60*/  UMOV UR28, 0x0 ;  /* 0x00000000001c7882 */ /* 0x000fe20000000000 */
[----:B------:R-:W-:Y:S01]  /*1a70*/  UMOV UR29, 0x10000000 ;  /* 0x10000000001d7882 */ /* 0x000fe20000000000 */
[----:B------:R-:W-:Y:S01]  /*1a80*/  UIADD3 UR8, UPT, UPT, UR5, 0x29300, URZ ;  /* 0x0002930005087890 */ /* 0x000fe2000fffe0ff */
[----:B------:R1:W-:Y:S01]  /*1a90*/  UTMALDG.3D [UR32], [UR18], desc[UR28] ;  /* 0x00001c20120075b4 */ /* 0x0003e20008011000 */
[----:B------:R-:W-:Y:S02]  /*1aa0*/  UIADD3.X UR27, UPT, UPT, URZ, UR25, URZ, UP0, !UPT ;  /* 0x00000019ff1b7290 */ /* 0x000fe400087fe4ff */
[----:B------:R-:W-:Y:S01]  /*1ab0*/  UIADD3 UR16, UPT, UPT, UR16, 0x1, URZ ;  /* 0x0000000110107890 */ /* 0x000fe2000fffe0ff */
[----:B------:R-:W-:Y:S01]  /*1ac0*/  UMOV UR12, UR36 ;  /* 0x00000024000c7c82 */ /* 0x000fe20008000000 */
[----:B------:R-:W-:Y:S01]  /*1ad0*/  UMOV UR9, UR33 ;  /* 0x0000002100097c82 */ /* 0x000fe20008000000 */
[----:B------:R-:W-:Y:S01]  /*1ae0*/  UMOV UR10, UR34 ;  /* 0x00000022000a7c82 */ /* 0x000fe20008000000 */
[----:B------:R-:W-:Y:S03]  /*1af0*/  UISETP.NE.AND UP0, UPT, UR16, UR7, UPT ;  /* 0x000000071000728c */ /* 0x000fe6000bf05270 */
[----:B------:R1:W-:Y:S01]  /*1b00*/  UTMALDG.3D [UR8], [UR26], desc[UR28] ;  /* 0x00001c081a0075b4 */ /* 0x0003e20008011000 */
[----:B------:R-:W-:Y:S01]  /*1b10*/  UMOV UR23, UR7 ;  /* 0x0000000700177c82 */ /* 0x000fe20008000000 */
[----:B------:R-:W-:Y:S04]  /*1b20*/  UMOV UR6, UR13 ;  /* 0x0000000d00067c82 */ /* 0x000fe80008000000 */
[----:B------:R-:W-:Y:S05]  /*1b30*/  BRA.U UP0, `(.L_x_26) ;  /* 0xfffffffd00607547 */ /* 0x000fea000b83ffff */
.L_x_21:
[----:B------:R-:W-:Y:S01]  /*1b40*/  ULEA UR5, UR13, UR4, 0x3 ;  /* 0x000000040d057291 */ /* 0x000fe2000f8e18ff */
[----:B-1----:R-:W-:Y:S01]  /*1b50*/  SHF.L.U32 R2, R15, 0x1f, RZ ;  /* 0x0000001f0f027819 */ /* 0x002fe200000006ff */
[----:B------:R-:W-:Y:S01]  /*1b60*/  @!P1 SYNCS.ARRIVE.TRANS64.A1T0 RZ, [UR4+0x148], RZ ;  /* 0x000148ffffff99a7 */ /* 0x000fe20008100004 */
[----:B------:R-:W-:-:S06]  /*1b70*/  UISETP.GT.AND UP0, UPT, UR22, UR21, UPT ;  /* 0x000000151600728c */ /* 0x000fcc000bf04270 */
[----:B--2---:R1:W2:Y:S03]  /*1b80*/  SYNCS.PHASECHK.TRANS64.TRYWAIT P0, [UR5+0x98], R2 ;  /* 0x00009802ff0075a7 */ /* 0x0042a60008001105 */
[----:B------:R-:W-:Y:S05]  /*1b90*/  BRA.U !UP0, `(.L_x_27) ;  /* 0x0000000108ac7547 */ /* 0x000fea000b800000 */
[----:B------:R-:W-:Y:S01]  /*1ba0*/  UIADD3 UR26, UPT, UPT, UR14, UR23, URZ ;  /* 0x000000170e1a7290 */ /* 0x000fe2000fffe0ff */
[----:B------:R-:W-:-:S11]  /*1bb0*/  UMOV UR6, UR13 ;  /* 0x0000000d00067c82 */ /* 0x000fd60008000000 */
.L_x_32:
[----:B--2---:R-:W-:Y:S01]  /*1bc0*/  @!P5 MOV R3, 0x2c00 ;  /* 0x00002c000003d802 */ /* 0x004fe20000000f00 */
[----:B-1----:R-:W-:Y:S01]  /*1bd0*/  ULEA UR17, UR6, UR4, 0x3 ;  /* 0x0000000406117291 */ /* 0x002fe2000f8e18ff */
[----:B--2---:R-:W-:Y:S11]  /*1be0*/  @P0 BRA `(.L_x_28) ;  /* 0x00000000000c0947 */ /* 0x004ff60003800000 */
[----:B------:R-:W-:Y:S04]  /*1bf0*/  SHF.L.U32 R5, R15, 0x1f, RZ ;  /* 0x0000001f0f057819 */ /* 0x000fe800000006ff */
[----:B------:R-:W2:Y:S02]  /*1c00*/  SYNCS.PHASECHK.TRANS64.TRYWAIT P0, [UR17+0x98], R5 ;  /* 0x00009805ff0075a7 */ /* 0x000ea40008001111 */
[----:B--2---:R-:W-:Y:S05]  /*1c10*/  @!P0 BRA `(.L_x_29) ;  /* 0x00000054003c8947 */ /* 0x004fea0003800000 */
.L_x_28:
[----:B------:R2:W-:Y:S01]  /*1c20*/  @!P5 SYNCS.ARRIVE.TRANS64 RZ, [UR17], R3 ;  /* 0x00000003ffffd9a7 */ /* 0x0005e20008000011 */
[----:B------:R-:W-:Y:S04]  /*1c30*/  BSSY.RECONVERGENT B0, `(.L_x_30) ;  /* 0x0000003000007945 */ /* 0x000fe80003800200 */
[----:B------:R-:W-:Y:S05]  /*1c40*/  @P4 BRA `(.L_x_31) ;  /* 0x0000000000044947 */ /* 0x000fea0003800000 */
[----:B------:R-:W-:Y:S05]  /*1c50*/  BPT.TRAP 0x1 ;  /* 0x000000040000795c */ /* 0x000fea0000300000 */
.L_x_31:
[----:B------:R-:W-:Y:S05]  /*1c60*/  BSYNC.RECONVERGENT B0 ;  /* 0x0000000000007941 */ /* 0x000fea0003800200 */
.L_x_30:
[----:B------:R-:W-:Y:S02]  /*1c70*/  UIADD3 UR13, UPT, UPT, UR6, 0x1, URZ ;  /* 0x00000001060d7890 */ /* 0x000fe4000fffe0ff */
[----:B------:R-:W-:Y:S02]  /*1c80*/  ULEA UR16, UR6, UR4, 0xd ;  /* 0x0000000406107291 */ /* 0x000fe4000f8e68ff */
[----:B------:R-:W-:Y:S02]  /*1c90*/  UISETP.NE.AND UP0, UPT, UR13, 0x13, UPT ;  /* 0x000000130d00788c */ /* 0x000fe4000bf05270 */
[----:B------:R-:W-:Y:S02]  /*1ca0*/  UIADD3 UR32, UP1, UPT, UR24, 0x80, URZ ;  /* 0x0000008018207890 */ /* 0x000fe4000ff3e0ff */
[----:B------:R-:W-:Y:S02]  /*1cb0*/  USEL UR9, URZ, 0x1, UP0 ;  /* 0x00000001ff097887 */ /* 0x000fe40008000000 */
[----:B------:R-:W-:Y:S02]  /*1cc0*/  USEL UR13, UR13, URZ, UP0 ;  /* 0x000000ff0d0d7287 */ /* 0x000fe40008000000 */
[----:B------:R-:W-:Y:S02]  /*1cd0*/  USHF.L.U32 UR18, UR23, 0x6, URZ ;  /* 0x0000000617127899 */ /* 0x000fe400080006ff */
[----:B------:R-:W-:Y:S01]  /*1ce0*/  ULEA UR8, UR13, UR4, 0x3 ;  /* 0x000000040d087291 */ /* 0x000fe2000f8e18ff */
[----:B------:R-:W-:Y:S01]  /*1cf0*/  LOP3.LUT R15, R15, UR9, RZ, 0x3c, !PT ;  /* 0x000000090f0f7c12 */ /* 0x000fe2000f8e3cff */
[----:B------:R-:W-:Y:S02]  /*1d00*/  UIADD3 UR16, UPT, UPT, UR16, 0x3300, URZ ;  /* 0x0000330010107890 */ /* 0x000fe4000fffe0ff */
[----:B------:R-:W-:Y:S01]  /*1d10*/  UIADD3.X UR33, UPT, UPT, URZ, UR25, URZ, UP1, !UPT ;  /* 0x00000019ff217290 */ /* 0x000fe20008ffe4ff */
[----:B-1----:R-:W-:Y:S01]  /*1d20*/  SHF.L.U32 R2, R15, 0x1f, RZ ;  /* 0x0000001f0f027819 */ /* 0x002fe200000006ff */
[----:B------:R-:W-:Y:S02]  /*1d30*/  UIMAD UR5, UR6, 0xc00, UR4 ;  /* 0x00000c00060578a4 */ /* 0x000fe4000f8e0204 */
[----:B------:R-:W-:Y:S01]  /*1d40*/  UIADD3 UR30, UP0, UPT, UR24, 0x180, URZ ;  /* 0x00000180181e7890 */ /* 0x000fe2000ff1e0ff */
[----:B------:R1:W1:Y:S01]  /*1d50*/  SYNCS.PHASECHK.TRANS64.TRYWAIT P0, [UR8+0x98], R2 ;  /* 0x00009802ff0075a7 */ /* 0x0002620008001108 */
[----:B------:R-:W-:Y:S01]  /*1d60*/  UIADD3 UR8, UPT, UPT, UR5, 0x29300, URZ ;  /* 0x0002930005087890 */ /* 0x000fe2000fffe0ff */
[----:B------:R-:W-:Y:S01]  /*1d70*/  UMOV UR28, 0x0 ;  /* 0x00000000001c7882 */ /* 0x000fe20000000000 */
[----:B------:R-:W-:Y:S01]  /*1d80*/  UMOV UR29, 0x10000000 ;  /* 0x10000000001d7882 */ /* 0x000fe20000000000 */
[----:B------:R-:W-:Y:S01]  /*1d90*/  UMOV UR19, UR35 ;  /* 0x0000002300137c82 */ /* 0x000fe20008000000 */
[----:B------:R-:W-:Y:S01]  /*1da0*/  UMOV UR20, UR36 ;  /* 0x0000002400147c82 */ /* 0x000fe20008000000 */
[----:B------:R-:W-:Y:S01]  /*1db0*/  UIADD3.X UR31, UPT, UPT, URZ, UR25, URZ, UP0, !UPT ;  /* 0x00000019ff1f7290 */ /* 0x000fe200087fe4ff */
[----:B------:R1:W-:Y:S01]  /*1dc0*/  UTMALDG.3D [UR16], [UR32], desc[UR28] ;  /* 0x00001c10200075b4 */ /* 0x0003e20008011000 */
[----:B------:R-:W-:Y:S01]  /*1dd0*/  UIADD3 UR23, UPT, UPT, UR23, 0x1, URZ ;  /* 0x0000000117177890 */ /* 0x000fe2000fffe0ff */
[----:B------:R-:W-:Y:S01]  /*1de0*/  UMOV UR12, UR36 ;  /* 0x00000024000c7c82 */ /* 0x000fe20008000000 */
[----:B------:R-:W-:Y:S01]  /*1df0*/  UMOV UR9, UR17 ;  /* 0x0000001100097c82 */ /* 0x000fe20008000000 */
[----:B------:R-:W-:Y:S01]  /*1e00*/  UMOV UR10, UR18 ;  /* 0x00000012000a7c82 */ /* 0x000fe20008000000 */
[----:B------:R-:W-:Y:S03]  /*1e10*/  UISETP.NE.AND UP0, UPT, UR23, UR26, UPT ;  /* 0x0000001a1700728c */ /* 0x000fe6000bf05270 */
[----:B------:R1:W-:Y:S01]  /*1e20*/  UTMALDG.3D [UR8], [UR30], desc[UR28] ;  /* 0x00001c081e0075b4 */ /* 0x0003e20008011000 */
[----:B------:R-:W-:Y:S05]  /*1e30*/  UMOV UR6, UR13 ;  /* 0x0000000d00067c82 */ /* 0x000fea0008000000 */
[----:B------:R-:W-:Y:S05]  /*1e40*/  BRA.U UP0, `(.L_x_32) ;  /* 0xfffffffd005c7547 */ /* 0x000fea000b83ffff */
.L_x_27:
[----:B-1----:R-:W-:Y:S01]  /*1e50*/  LEA R2, R14, UR4, 0x3 ;  /* 0x000000040e027c11 */ /* 0x002fe2000f8e18ff */
[----:B------:R-:W-:Y:S01]  /*1e60*/  NOP ;  /* 0x0000000000007918 */ /* 0x000fe20000000000 */
[----:B--2---:R-:W-:Y:S02]  /*1e70*/  SHF.L.U32 R3, R12, 0x1f, RZ ;  /* 0x0000001f0c037819 */ /* 0x004fe400000006ff */
[----:B------:R-:W-:Y:S02]  /*1e80*/  LEA R4, R14, UR4, 0x4 ;  /* 0x000000040e047c11 */ /* 0x000fe4000f8e20ff */
[----:B------:R-:W1:Y:S02]  /*1e90*/  SYNCS.PHASECHK.TRANS64.TRYWAIT P0, [R2+URZ+0x150], R3 ;  /* 0x00015003020075a7 */ /* 0x000e6400080011ff */
[----:B-1----:R-:W-:Y:S05]  /*1ea0*/  @!P0 BRA `(.L_x_33) ;  /* 0x0000005000b08947 */ /* 0x002fea0003800000 */
.L_x_111:
[----:B------:R-:W2:Y:S01]  /*1eb0*/  LDS.128 R4, [R4+0x1e0] ;  /* 0x0001e00004047984 */ /* 0x000ea20000000c00 */
[----:B---3--:R-:W-:Y:S01]  /*1ec0*/  ISETP.GE.AND P0, PT, R60, 0x1, PT ;  /* 0x000000013c00780c */ /* 0x008fe20003f06270 */
[----:B-1----:R-:W-:Y:S01]  /*1ed0*/  VIADD R2, R2, 0x160 ;  /* 0x0000016002027836 */ /* 0x002fe20000000000 */
[----:B------:R-:W-:Y:S01]  /*1ee0*/  @!PT LDS RZ, [RZ] ;  /* 0x00000000fffff984 */ /* 0x000fe20000000800 */
[----:B------:R-:W-:Y:S01]  /*1ef0*/  @!PT LDS RZ, [RZ] ;  /* 0x00000000fffff984 */ /* 0x000fe20000000800 */
[----:B------:R-:W-:Y:S01]  /*1f00*/  @!PT LDS RZ, [RZ] ;  /* 0x00000000fffff984 */ /* 0x000fe20000000800 */
[----:B------:R-:W-:Y:S01]  /*1f10*/  @!PT LDS RZ, [RZ] ;  /* 0x00000000fffff984 */ /* 0x000fe20000000800 */
[----:B------:R1:W-:Y:S06]  /*1f20*/  MEMBAR.ALL.CTA ;  /* 0x0000000000007992 */ /* 0x0003ec0000008000 */
[----:B-1----:R-:W1:Y:S01]  /*1f30*/  FENCE.VIEW.ASYNC.S ;  /* 0x00000000000073c6 */ /* 0x002e620000000000 */
[----:B------:R-:W-:-:S04]  /*1f40*/  PRMT R2, RZ, 0x654, R2 ;  /* 0x00000654ff027816 */ /* 0x000fc80000000002 */
[----:B-1----:R1:W-:Y:S01]  /*1f50*/  SYNCS.ARRIVE.TRANS64.RED.A1T0 RZ, [R2+URZ], RZ ;  /* 0x000000ff02ff79a7 */ /* 0x0023e200081004ff */
[----:B--2---:R-:W-:-:S13]  /*1f60*/  LOP3.LUT P2, RZ, R6, 0x1, RZ, 0xc0, !PT ;  /* 0x0000000106ff7812 */ /* 0x004fda000784c0ff */
[----:B------:R-:W-:Y:S01]  /*1f70*/  @P2 SHF.R.U32.HI R3, RZ, 0x10, R5 ;  /* 0x00000010ff032819 */ /* 0x000fe20000011605 */
[----:B------:R-:W-:Y:S01]  /*1f80*/  VOTEU.ANY UP0, P2 ;  /* 0x0000000000ff7886 */ /* 0x000fe20001000100 */
[----:B------:R-:W-:Y:S02]  /*1f90*/  @P2 MOV R13, R4 ;  /* 0x00000004000d2202 */ /* 0x000fe40000000f00 */
[----:B------:R-:W-:Y:S02]  /*1fa0*/  @P2 R2UR.BROADCAST UR5, R3 ;  /* 0x00000000030522ca */ /* 0x000fe400008e0000 */
[----:B------:R-:W-:-:S11]  /*1fb0*/  @P2 LOP3.LUT R11, R5, 0xffff, RZ, 0xc0, !PT ;  /* 0x0000ffff050b2812 */ /* 0x000fd600078ec0ff */
[----:B------:R-:W-:Y:S01]  /*1fc0*/  @UP0 UMOV UR36, UR5 ;  /* 0x0000000500240c82 */ /* 0x000fe20008000000 */
[----:B-1----:R-:W-:Y:S05]  /*1fd0*/  @!P0 BRA `(.L_x_34) ;  /* 0x0000000000b88947 */ /* 0x002fea0003800000 */
[----:B------:R-:W4:Y:S01]  /*1fe0*/  LDC.64 R4, c[0x0][0xb18] ;  /* 0x0002c600ff047b82 */ /* 0x000f220000000a00 */
[----:B------:R-:W-:-:S07]  /*1ff0*/  ISETP.NE.AND P3, PT, R60, 0x1, PT ;  /* 0x000000013c00780c */ /* 0x000fce0003f65270 */
[----:B------:R-:W1:Y:S08]  /*2000*/  LDC.64 R6, c[0x0][0xb10] ;  /* 0x0002c400ff067b82 */ /* 0x000e700000000a00 */
[----:B------:R-:W2:Y:S08]  /*2010*/  LDC R16, c[0x0][0xb20] ;  /* 0x0002c800ff107b82 */ /* 0x000eb00000000800 */
[----:B------:R-:W3:Y:S01]  /*2020*/  LDC R18, c[0x0][0xb0c] ;  /* 0x0002c300ff127b82 */ /* 0x000ee20000000800 */
[----:B----4-:R-:W-:Y:S01]  /*2030*/  IMAD.HI.U32 R17, R0, R5, RZ ;  /* 0x0000000500117227 */ /* 0x010fe200078e00ff */
[----:B------:R-:W-:-:S03]  /*2040*/  ISETP.NE.AND P0, PT, R4, 0x1, PT ;  /* 0x000000010400780c */ /* 0x000fc60003f05270 */
[----:B------:R-:W-:-:S03]  /*2050*/  IMAD.HI.U32 R5, R11, R5, RZ ;  /* 0x000000050b057227 */ /* 0x000fc600078e00ff */
[----:B------:R-:W4:Y:S01]  /*2060*/  LDC.64 R2, c[0x0][0xb28] ;  /* 0x0002ca00ff027b82 */ /* 0x000f220000000a00 */
[----:B-1----:R-:W-:-:S04]  /*2070*/  IMAD.HI.U32 R20, R9, R6, RZ ;  /* 0x0000000609147227 */ /* 0x002fc800078e00ff */
[----:B------:R-:W-:Y:S01]  /*2080*/  IMAD.HI.U32 R22, R13, R6, RZ ;  /* 0x000000060d167227 */ /* 0x000fe200078e00ff */
[----:B------:R-:W-:Y:S02]  /*2090*/  SHF.R.U32.HI R20, RZ, R7, R20 ;  /* 0x00000007ff147219 */ /* 0x000fe40000011614 */
[-C--:B--2---:R-:W-:Y:S02]  /*20a0*/  SHF.R.U32.HI R17, RZ, R16.reuse, R17 ;  /* 0x00000010ff117219 */ /* 0x084fe40000011611 */
[----:B------:R-:W-:Y:S02]  /*20b0*/  SHF.R.U32.HI R16, RZ, R16, R5 ;  /* 0x00000010ff107219 */ /* 0x000fe40000011605 */
[----:B------:R-:W-:Y:S02]  /*20c0*/  SEL R17, R0, R17, !P0 ;  /* 0x0000001100117207 */ /* 0x000fe40004000000 */
[----:B------:R-:W-:Y:S02]  /*20d0*/  SHF.R.U32.HI R22, RZ, R7, R22 ;  /* 0x00000007ff167219 */ /* 0x000fe40000011616 */
[----:B---3--:R-:W-:-:S02]  /*20e0*/  ISETP.NE.AND P1, PT, R18, 0x1, PT ;  /* 0x000000011200780c */ /* 0x008fc40003f25270 */
[----:B------:R-:W-:Y:S02]  /*20f0*/  SEL R5, R11, R16, !P0 ;  /* 0x000000100b057207 */ /* 0x000fe40004000000 */
[----:B------:R-:W-:Y:S02]  /*2100*/  SEL R19, R9, R20, !P1 ;  /* 0x0000001409137207 */ /* 0x000fe40004800000 */
[----:B------:R-:W-:Y:S01]  /*2110*/  SEL R7, R13, R22, !P1 ;  /* 0x000000160d077207 */ /* 0x000fe20004800000 */
[----:B----4-:R-:W-:-:S04]  /*2120*/  IMAD.HI.U32 R20, R17, R2, RZ ;  /* 0x0000000211147227 */ /* 0x010fc800078e00ff */
        /* <DEDUP_REMOVED lines=10> */
[----:B------:R-:W-:-:S04]  /*21d0*/  @!P0 IMAD.HI.U32 R16, R7, R2, RZ ;  /* 0x0000000207108227 */ /* 0x000fc800078e00ff */
[----:B------:R-:W-:Y:S01]  /*21e0*/  IMAD.MOV R2, RZ, RZ, -R6 ;  /* 0x000000ffff027224 */ /* 0x000fe200078e0a06 */
[----:B------:R-:W-:-:S03]  /*21f0*/  @!P0 SHF.R.U32.HI R16, RZ, R3, R16 ;  /* 0x00000003ff108219 */ /* 0x000fc60000011610 */
[----:B------:R-:W-:Y:S01]  /*2200*/  IMAD R2, R60, R2, R5 ;  /* 0x000000023c027224 */ /* 0x000fe200078e0205 */
        /* <DEDUP_REMOVED lines=11> */
.L_x_34:
[----:B------:R-:W1:Y:S02]  /*22c0*/  LDCU UR5, c[0x0][0xb30] ;  /* 0x00016600ff0577ac */ /* 0x000e640008000800 */
[----:B-1----:R-:W-:-:S09]  /*22d0*/  UISETP.NE.AND UP0, UPT, UR5, 0x1, UPT ;  /* 0x000000010500788c */ /* 0x002fd2000bf05270 */
[----:B------:R-:W-:Y:S05]  /*22e0*/  BRA.U UP0, `(.L_x_35) ;  /* 0x0000000100407547 */ /* 0x000fea000b800000 */
[----:B------:R-:W1:Y:S08]  /*22f0*/  LDC.64 R4, c[0x0][0xb10] ;  /* 0x0002c400ff047b82 */ /* 0x000e700000000a00 */
[----:B------:R-:W2:Y:S08]  /*2300*/  LDC.64 R2, c[0x0][0xb18] ;  /* 0x0002c600ff027b82 */ /* 0x000eb00000000a00 */
[----:B------:R-:W3:Y:S08]  /*2310*/  LDC R6, c[0x0][0xb20] ;  /* 0x0002c800ff067b82 */ /* 0x000ef00000000800 */
[----:B------:R-:W4:Y:S01]  /*2320*/  LDC R16, c[0x0][0xb0c] ;  /* 0x0002c300ff107b82 */ /* 0x000f220000000800 */
[----:B-1----:R-:W-:-:S05]  /*2330*/  IMAD.HI.U32 R4, R13, R4, RZ ;  /* 0x000000040d047227 */ /* 0x002fca00078e00ff */
[----:B------:R-:W-:Y:S01]  /*2340*/  SHF.R.U32.HI R4, RZ, R5, R4 ;  /* 0x00000005ff047219 */ /* 0x000fe20000011604 */
[----:B--2---:R-:W-:Y:S01]  /*2350*/  IMAD.HI.U32 R3, R11, R3, RZ ;  /* 0x000000030b037227 */ /* 0x004fe200078e00ff */
[----:B------:R-:W-:-:S04]  /*2360*/  ISETP.NE.AND P0, PT, R2, 0x1, PT ;  /* 0x000000010200780c */ /* 0x000fc80003f05270 */
[----:B---3--:R-:W-:-:S04]  /*2370*/  SHF.R.U32.HI R6, RZ, R6, R3 ;  /* 0x00000006ff067219 */ /* 0x008fc80000011603 */
[----:B------:R-:W-:Y:S02]  /*2380*/  SEL R3, R11, R6, !P0 ;  /* 0x000000060b037207 */ /* 0x000fe40004000000 */
[----:B----4-:R-:W-:-:S04]  /*2390*/  ISETP.NE.AND P1, PT, R16, 0x1, PT ;  /* 0x000000011000780c */ /* 0x010fc80003f25270 */
[----:B------:R-:W-:-:S05]  /*23a0*/  SEL R4, R13, R4, !P1 ;  /* 0x000000040d047207 */ /* 0x000fca0004800000 */
[----:B------:R-:W-:Y:S02]  /*23b0*/  IMAD.IADD R5, R3, 0x1, -R4 ;  /* 0x0000000103057824 */ /* 0x000fe400078e0a04 */
[----:B------:R-:W-:Y:S02]  /*23c0*/  IMAD.IADD R3, R4, 0x1, -R3 ;  /* 0x0000000104037824 */ /* 0x000fe400078e0a03 */
[----:B------:R-:W-:Y:S02]  /*23d0*/  IMAD R13, R5, R16, R13 ;  /* 0x00000010050d7224 */ /* 0x000fe400078e020d */
[----:B------:R-:W-:-:S07]  /*23e0*/  IMAD R11, R3, R2, R11 ;  /* 0x00000002030b7224 */ /* 0x000fce00078e020b */
.L_x_35:
[----:B------:R-:W-:Y:S01]  /*23f0*/  VIADD R14, R14, 0x1 ;  /* 0x000000010e0e7836 */ /* 0x000fe20000000000 */
[----:B------:R-:W-:Y:S01]  /*2400*/  PLOP3.LUT P1, PT, PT, PT, PT, 0x80, 0x8 ;  /* 0x000000000008781c */ /* 0x000fe20003f2f070 */
[----:B------:R-:W-:Y:S02]  /*2410*/  IMAD.IADD R129, R13, 0x1, R128 ;  /* 0x000000010d817824 */ /* 0x000fe400078e0280 */
[----:B------:R-:W-:Y:S01]  /*2420*/  IMAD.IADD R123, R11, 0x1, R122 ;  /* 0x000000010b7b7824 */ /* 0x000fe200078e027a */
[----:B------:R-:W-:-:S04]  /*2430*/  ISETP.NE.AND P0, PT, R14, 0x2, PT ;  /* 0x000000020e00780c */ /* 0x000fc80003f05270 */
[----:B------:R-:W-:Y:S02]  /*2440*/  SEL R3, RZ, 0x1, P0 ;  /* 0x00000001ff037807 */ /* 0x000fe40000000000 */
[----:B------:R-:W-:Y:S02]  /*2450*/  SEL R14, R14, RZ, P0 ;  /* 0x000000ff0e0e7207 */ /* 0x000fe40000000000 */
[----:B------:R-:W-:Y:S01]  /*2460*/  LOP3.LUT R12, R12, R3, RZ, 0x3c, !PT ;  /* 0x000000030c0c7212 */ /* 0x000fe200078e3cff */
[----:B------:R-:W-:Y:S06]  /*2470*/  @P2 BRA `(.L_x_36) ;  /* 0xfffffff000982947 */ /* 0x000fec000383ffff */
[----:B------:R-:W-:Y:S01]  /*2480*/  UIADD3 UR4, UPT, UPT, UR4, 0x98, URZ ;  /* 0x0000009804047890 */ /* 0x000fe2000fffe0ff */
[----:B------:R-:W-:-:S03]  /*2490*/  SHF.L.U32 R3, R15, 0x1f, RZ ;  /* 0x0000001f0f037819 */ /* 0x000fc600000006ff */
[----:B------:R-:W-:-:S09]  /*24a0*/  ULEA UR5, UR13, UR4, 0x3 ;  /* 0x000000040d057291 */ /* 0x000fd2000f8e18ff */
[----:B------:R-:W1:Y:S02]  /*24b0*/  SYNCS.PHASECHK.TRANS64.TRYWAIT P0, [UR5], R3 ;  /* 0x00000003ff0075a7 */ /* 0x000e640008001105 */
[----:B-1----:R-:W-:Y:S05]  /*24c0*/  @!P0 BRA `(.L_x_37) ;  /* 0x0000004c003c8947 */ /* 0x002fea0003800000 */
.L_x_113:
[----:B------:R-:W-:-:S04]  /*24d0*/  UIADD3 UR6, UPT, UPT, UR13, 0x1, URZ ;  /* 0x000000010d067890 */ /* 0x000fc8000fffe0ff */
[----:B------:R-:W-:-:S04]  /*24e0*/  UISETP.NE.AND UP0, UPT, UR6, 0x13, UPT ;  /* 0x000000130600788c */ /* 0x000fc8000bf05270 */
[----:B------:R-:W-:Y:S02]  /*24f0*/  USEL UR7, URZ, 0x1, UP0 ;  /* 0x00000001ff077887 */ /* 0x000fe40008000000 */
[----:B------:R-:W-:-:S04]  /*2500*/  USEL UR6, UR6, URZ, UP0 ;  /* 0x000000ff06067287 */ /* 0x000fc80008000000 */
[----:B------:R-:W-:Y:S01]  /*2510*/  ULEA UR5, UR6, UR4, 0x3 ;  /* 0x0000000406057291 */ /* 0x000fe2000f8e18ff */
[----:B------:R-:W-:-:S04]  /*2520*/  LOP3.LUT R2, R15, UR7, RZ, 0x3c, !PT ;  /* 0x000000070f027c12 */ /* 0x000fc8000f8e3cff */
[----:B-1----:R-:W-:-:S04]  /*2530*/  SHF.L.U32 R3, R2, 0x1f, RZ ;  /* 0x0000001f02037819 */ /* 0x002fc800000006ff */
[----:B------:R-:W1:Y:S02]  /*2540*/  SYNCS.PHASECHK.TRANS64.TRYWAIT P0, [UR5], R3 ;  /* 0x00000003ff0075a7 */ /* 0x000e640008001105 */
[----:B-1----:R-:W-:Y:S05]  /*2550*/  @!P0 BRA `(.L_x_38) ;  /* 0x0000004c00308947 */ /* 0x002fea0003800000 */
.L_x_115:
        /* <DEDUP_REMOVED lines=9> */
.L_x_117:
        /* <DEDUP_REMOVED lines=9> */
.L_x_119:
        /* <DEDUP_REMOVED lines=9> */
.L_x_121:
        /* <DEDUP_REMOVED lines=9> */
.L_x_123:
        /* <DEDUP_REMOVED lines=9> */
.L_x_125:
        /* <DEDUP_REMOVED lines=9> */
.L_x_127:
        /* <DEDUP_REMOVED lines=9> */
.L_x_129:
        /* <DEDUP_REMOVED lines=9> */
.L_x_131:
        /* <DEDUP_REMOVED lines=9> */
.L_x_133:
        /* <DEDUP_REMOVED lines=9> */
.L_x_135:
        /* <DEDUP_REMOVED lines=9> */
.L_x_137:
        /* <DEDUP_REMOVED lines=9> */
.L_x_139:
        /* <DEDUP_REMOVED lines=9> */
.L_x_141:
        /* <DEDUP_REMOVED lines=9> */
.L_x_143:
        /* <DEDUP_REMOVED lines=9> */
.L_x_145:
        /* <DEDUP_REMOVED lines=9> */
.L_x_147:
[----:B------:R-:W-:-:S04]  /*2e60*/  UIADD3 UR6, UPT, UPT, UR6, 0x1, URZ ;  /* 0x0000000106067890 */ /* 0x000fc8000fffe0ff */
[----:B------:R-:W-:-:S04]  /*2e70*/  UISETP.NE.AND UP0, UPT, UR6, 0x13, UPT ;  /* 0x000000130600788c */ /* 0x000fc8000bf05270 */
[----:B------:R-:W-:Y:S02]  /*2e80*/  USEL UR5, URZ, 0x1, UP0 ;  /* 0x00000001ff057887 */ /* 0x000fe40008000000 */
[----:B------:R-:W-:-:S04]  /*2e90*/  USEL UR6, UR6, URZ, UP0 ;  /* 0x000000ff06067287 */ /* 0x000fc80008000000 */
[----:B------:R-:W-:Y:S01]  /*2ea0*/  ULEA UR6, UR6, UR4, 0x3 ;  /* 0x0000000406067291 */ /* 0x000fe2000f8e18ff */
[----:B-1----:R-:W-:-:S04]  /*2eb0*/  LOP3.LUT R3, R2, UR5, RZ, 0x3c, !PT ;  /* 0x0000000502037c12 */ /* 0x002fc8000f8e3cff */
[----:B------:R-:W-:Y:S01]  /*2ec0*/  SHF.L.U32 R3, R3, 0x1f, RZ ;  /* 0x0000001f03037819 */ /* 0x000fe200000006ff */
[----:B----4-:R-:W-:-:S07]  /*2ed0*/  IMAD.U32 R0, RZ, RZ, UR6 ;  /* 0x00000006ff007e24 */ /* 0x010fce000f8e00ff */
.L_x_55:
[----:B-1----:R1:W2:Y:S02]  /*2ee0*/  SYNCS.PHASECHK.TRANS64.TRYWAIT P0, [R0+URZ], R3 ;  /* 0x00000003000075a7 */ /* 0x0022a400080011ff */
[----:B--2---:R-:W-:Y:S05]  /*2ef0*/  @!P0 NANOSLEEP.SYNCS 0x989680 ;  /* 0x009896800000895d */ /* 0x004fea0003900000 */
[----:B------:R-:W2:Y:S02]  /*2f00*/  @!P0 SYNCS.PHASECHK.TRANS64 P0, [R0+URZ], R3 ;  /* 0x00000003000085a7 */ /* 0x000ea400080010ff */
[----:B--2---:R-:W-:Y:S05]  /*2f10*/  @P0 EXIT ;  /* 0x000000000000094d */ /* 0x004fea0003800000 */
[----:B------:R-:W-:Y:S05]  /*2f20*/  BRA `(.L_x_55) ;  /* 0xfffffffc00ec7947 */ /* 0x000fea000383ffff */
.L_x_18:
[----:B------:R-:W-:-:S04]  /*2f30*/  UISETP.NE.AND UP1, UPT, UR37, URZ, UPT ;  /* 0x000000ff2500728c */ /* 0x000fc8000bf25270 */
[----:B------:R-:W-:-:S09]  /*2f40*/  UISETP.NE.OR UP1, UPT, UR8, 0x1, UP1 ;  /* 0x000000010800788c */ /* 0x000fd20008f25670 */
[----:B------:R-:W-:Y:S05]  /*2f50*/  BRA.U UP1, `(.L_x_56) ;  /* 0x00000005014c7547 */ /* 0x000fea000b800000 */
[----:B------:R-:W-:Y:S01]  /*2f60*/  HFMA2 R3, -RZ, RZ, 0, 0 ;  /* 0x00000000ff037431 */ /* 0x000fe200000001ff */
[----:B------:R-:W-:Y:S01]  /*2f70*/  ISETP.NE.AND P2, PT, R5, RZ, PT ;  /* 0x000000ff0500720c */ /* 0x000fe20003f45270 */
[----:B------:R-:W-:Y:S01]  /*2f80*/  IMAD.MOV.U32 R12, RZ, RZ, 0x1 ;  /* 0x00000001ff0c7424 */ /* 0x000fe200078e00ff */
[----:B------:R-:W-:Y:S01]  /*2f90*/  CS2R R6, SRZ ;  /* 0x0000000000067805 */ /* 0x000fe2000001ff00 */
[----:B------:R-:W-:Y:S01]  /*2fa0*/  IMAD.MOV.U32 R4, RZ, RZ, RZ ;  /* 0x000000ffff047224 */ /* 0x000fe200078e00ff */
[----:B------:R-:W-:Y:S01]  /*2fb0*/  UMOV UR4, 0x400 ;  /* 0x0000040000047882 */ /* 0x000fe20000000000 */
[----:B------:R-:W-:Y:S01]  /*2fc0*/  UMOV UR6, URZ ;  /* 0x000000ff00067c82 */ /* 0x000fe20008000000 */
[----:B------:R-:W-:-:S12]  /*2fd0*/  ULEA UR37, UR37, UR4, 0x18 ;  /* 0x0000000425257291 */ /* 0x000fd8000f8ec0ff */
.L_x_60:
[----:B------:R-:W-:Y:S02]  /*2fe0*/  LEA R0, R3, UR37, 0x3 ;  /* 0x0000002503007c11 */ /* 0x000fe4000f8e18ff */
[----:B------:R-:W-:-:S03]  /*2ff0*/  SHF.L.U32 R9, R4, 0x1f, RZ ;  /* 0x0000001f04097819 */ /* 0x000fc600000006ff */
[----:B------:R-:W-:Y:S01]  /*3000*/  VIADD R8, R0, 0x1c0 ;  /* 0x000001c000087836 */ /* 0x000fe20000000000 */
[----:B------:R-:W1:Y:S02]  /*3010*/  SYNCS.PHASECHK.TRANS64.TRYWAIT P0, [R0+URZ+0x1b0], R9 ;  /* 0x0001b009000075a7 */ /* 0x000e6400080011ff */
[----:B-1----:R-:W-:Y:S05]  /*3020*/  @!P0 BRA `(.L_x_57) ;  /* 0x0000004800148947 */ /* 0x002fea0003800000 */
.L_x_148:
[----:B------:R-:W-:Y:S01]  /*3030*/  ULEA UR5, UR6, UR37, 0x3 ;  /* 0x0000002506057291 */ /* 0x000fe2000f8e18ff */
[----:B------:R-:W-:Y:S01]  /*3040*/  PRMT R8, RZ, 0x654, R8 ;  /* 0x00000654ff087816 */ /* 0x000fe20000000008 */
[----:B-1----:R-:W-:Y:S01]  /*3050*/  @!P2 IMAD.MOV.U32 R9, RZ, RZ, 0x10 ;  /* 0x00000010ff09a424 */ /* 0x002fe200078e00ff */
[----:B------:R-:W-:Y:S01]  /*3060*/  SHF.L.U32 R11, R12, 0x1f, RZ ;  /* 0x0000001f0c0b7819 */ /* 0x000fe200000006ff */
[----:B------:R-:W-:Y:S01]  /*3070*/  UIADD3 UR4, UPT, UPT, UR5, 0x150, URZ ;  /* 0x0000015005047890 */ /* 0x000fe2000fffe0ff */
[----:B------:R1:W-:Y:S05]  /*3080*/  SYNCS.ARRIVE.TRANS64.RED.A1T0 RZ, [R8+URZ], RZ ;  /* 0x000000ff08ff79a7 */ /* 0x0003ea00081004ff */
[----:B------:R-:W-:Y:S01]  /*3090*/  IMAD.U32 R0, RZ, RZ, UR4 ;  /* 0x00000004ff007e24 */ /* 0x000fe2000f8e00ff */
[----:B------:R-:W2:Y:S04]  /*30a0*/  SYNCS.PHASECHK.TRANS64.TRYWAIT P0, [UR5+0x160], R11 ;  /* 0x0001600bff0075a7 */ /* 0x000ea80008001105 */
[----:B------:R-:W-:Y:S01]  /*30b0*/  PRMT R13, R5, 0x654, R0 ;  /* 0x00000654050d7816 */ /* 0x000fe20000000000 */
[----:B-12---:R-:W-:Y:S06]  /*30c0*/  @!P0 BRA `(.L_x_58) ;  /* 0x0000004800008947 */ /* 0x006fec0003800000 */
.L_x_150:
[----:B------:R-:W-:Y:S01]  /*30d0*/  ULEA UR4, UR6, UR37, 0x4 ;  /* 0x0000002506047291 */ /* 0x000fe2000f8e20ff */
[----:B------:R-:W-:Y:S01]  /*30e0*/  SEL R2, R13, R2, !P2 ;  /* 0x000000020d027207 */ /* 0x000fe20005000000 */
[----:B------:R-:W-:Y:S01]  /*30f0*/  UIADD3 UR5, UPT, UPT, UR5, 0x150, URZ ;  /* 0x0000015005057890 */ /* 0x000fe2000fffe0ff */
[----:B-1----:R-:W-:Y:S01]  /*3100*/  LEA R0, R7, UR37, 0x3 ;  /* 0x0000002507007c11 */ /* 0x002fe2000f8e18ff */
[----:B------:R-:W-:Y:S01]  /*3110*/  UIADD3 UR4, UPT, UPT, UR4, 0x1e0, URZ ;  /* 0x000001e004047890 */ /* 0x000fe2000fffe0ff */
[----:B------:R1:W-:Y:S01]  /*3120*/  @!P2 SYNCS.ARRIVE.TRANS64.RED RZ, [R2+URZ], R9 ;  /* 0x0000000902ffa9a7 */ /* 0x0003e200080004ff */
[----:B------:R-:W-:Y:S01]  /*3130*/  UIADD3 UR6, UPT, UPT, UR6, 0x1, URZ ;  /* 0x0000000106067890 */ /* 0x000fe2000fffe0ff */
[----:B------:R-:W-:-:S03]  /*3140*/  VIADD R3, R3, 0x1 ;  /* 0x0000000103037836 */ /* 0x000fc60000000000 */
[----:B------:R-:W-:Y:S02]  /*3150*/  UISETP.NE.AND UP0, UPT, UR6, 0x2, UPT ;  /* 0x000000020600788c */ /* 0x000fe4000bf05270 */
[----:B------:R-:W-:Y:S01]  /*3160*/  ISETP.NE.AND P0, PT, R3, 0x2, PT ;  /* 0x000000020300780c */ /* 0x000fe20003f05270 */
[----:B------:R-:W-:Y:S06]  /*3170*/  UGETNEXTWORKID.BROADCAST [UR4], [UR5] ;  /* 0x00000000040073ca */ /* 0x000fec0008000100 */
[----:B------:R-:W-:Y:S02]  /*3180*/  USEL UR4, URZ, 0x1, UP0 ;  /* 0x00000001ff047887 */ /* 0x000fe40008000000 */
[----:B------:R-:W-:-:S04]  /*3190*/  USEL UR6, UR6, URZ, UP0 ;  /* 0x000000ff06067287 */ /* 0x000fc80008000000 */
[----:B------:R-:W-:Y:S02]  /*31a0*/  LOP3.LUT R12, R12, UR4, RZ, 0x3c, !PT ;  /* 0x000000040c0c7c12 */ /* 0x000fe4000f8e3cff */
[----:B-1----:R-:W-:-:S04]  /*31b0*/  SHF.L.U32 R9, R6, 0x1f, RZ ;  /* 0x0000001f06097819 */ /* 0x002fc800000006ff */
[----:B------:R-:W1:Y:S02]  /*31c0*/  SYNCS.PHASECHK.TRANS64.TRYWAIT P1, [R0+URZ+0x150], R9 ;  /* 0x00015009000075a7 */ /* 0x000e6400080211ff */
[----:B-1----:R-:W-:Y:S05]  /*31d0*/  @!P1 BRA `(.L_x_59) ;  /* 0x0000004400d49947 */ /* 0x002fea0003800000 */
.L_x_151:
[C---:B------:R-:W-:Y:S01]  /*31e0*/  LEA R8, R7.reuse, UR37, 0x4 ;  /* 0x0000002507087c11 */ /* 0x040fe2000f8e20ff */
[----:B------:R-:W-:Y:S01]  /*31f0*/  VIADD R7, R7, 0x1 ;  /* 0x0000000107077836 */ /* 0x000fe20000000000 */
[----:B------:R-:W-:Y:S01]  /*3200*/  SEL R3, R3, RZ, P0 ;  /* 0x000000ff03037207 */ /* 0x000fe20000000000 */
[----:B-1----:R-:W-:-:S03]  /*3210*/  VIADD R0, R0, 0x160 ;  /* 0x0000016000007836 */ /* 0x002fc60000000000 */
[----:B------:R-:W1:Y:S01]  /*3220*/  LDS.128 R8, [R8+0x1e0] ;  /* 0x0001e00008087984 */ /* 0x000e620000000c00 */
[C---:B------:R-:W-:Y:S02]  /*3230*/  ISETP.NE.AND P1, PT, R7.reuse, 0x2, PT ;  /* 0x000000020700780c */ /* 0x040fe40003f25270 */
[----:B------:R-:W-:Y:S01]  /*3240*/  PRMT R0, RZ, 0x654, R0 ;  /* 0x00000654ff007816 */ /* 0x000fe20000000000 */
[----:B------:R-:W-:Y:S01]  /*3250*/  @!PT LDS RZ, [RZ] ;  /* 0x00000000fffff984 */ /* 0x000fe20000000800 */
[----:B------:R-:W-:Y:S01]  /*3260*/  @!PT LDS RZ, [RZ] ;  /* 0x00000000fffff984 */ /* 0x000fe20000000800 */
[----:B------:R-:W-:Y:S01]  /*3270*/  @!PT LDS RZ, [RZ] ;  /* 0x00000000fffff984 */ /* 0x000fe20000000800 */
[----:B------:R-:W-:Y:S01]  /*3280*/  @!PT LDS RZ, [RZ] ;  /* 0x00000000fffff984 */ /* 0x000fe20000000800 */
[----:B------:R2:W-:Y:S06]  /*3290*/  MEMBAR.ALL.CTA ;  /* 0x0000000000007992 */ /* 0x0005ec0000008000 */
[----:B--2---:R-:W2:Y:S01]  /*32a0*/  FENCE.VIEW.ASYNC.S ;  /* 0x00000000000073c6 */ /* 0x004ea20000000000 */
[----:B------:R-:W-:Y:S01]  /*32b0*/  SEL R7, R7, RZ, P1 ;  /* 0x000000ff07077207 */ /* 0x000fe20000800000 */
[----:B--2---:R2:W-:Y:S01]  /*32c0*/  SYNCS.ARRIVE.TRANS64.RED.A1T0 RZ, [R0+URZ], RZ ;  /* 0x000000ff00ff79a7 */ /* 0x0045e200081004ff */
[----:B-1----:R-:W-:-:S02]  /*32d0*/  LOP3.LUT P3, RZ, R10, 0x1, RZ, 0xc0, !PT ;  /* 0x000000010aff7812 */ /* 0x002fc4000786c0ff */
[----:B------:R-:W-:Y:S02]  /*32e0*/  SEL R9, RZ, 0x1, P0 ;  /* 0x00000001ff097807 */ /* 0x000fe40000000000 */
[----:B------:R-:W-:Y:S02]  /*32f0*/  SEL R11, RZ, 0x1, P1 ;  /* 0x00000001ff0b7807 */ /* 0x000fe40000800000 */
[----:B------:R-:W-:Y:S02]  /*3300*/  LOP3.LUT R4, R4, R9, RZ, 0x3c, !PT ;  /* 0x0000000904047212 */ /* 0x000fe400078e3cff */
[----:B------:R-:W-:-:S05]  /*3310*/  LOP3.LUT R6, R6, R11, RZ, 0x3c, !PT ;  /* 0x0000000b06067212 */ /* 0x000fca00078e3cff */
[----:B--2---:R-:W-:Y:S05]  /*3320*/  @P3 BRA `(.L_x_60) ;  /* 0xfffffffc002c3947 */ /* 0x004fea000383ffff */
[----:B------:R-:W-:Y:S01]  /*3330*/  ULEA UR5, UR6, UR37, 0x3 ;  /* 0x0000002506057291 */ /* 0x000fe2000f8e18ff */
[----:B------:R-:W-:-:S08]  /*3340*/  SHF.L.U32 R3, R12, 0x1f, RZ ;  /* 0x0000001f0c037819 */ /* 0x000fd000000006ff */
[----:B------:R-:W1:Y:S02]  /*3350*/  SYNCS.PHASECHK.TRANS64 P0, [UR5+0x160], R3 ;  /* 0x00016003ff0075a7 */ /* 0x000e640008001005 */
[----:B-1----:R-:W-:Y:S05]  /*3360*/  @P0 BRA `(.L_x_61) ;  /* 0x0000000000080947 */ /* 0x002fea0003800000 */
[----:B------:R-:W1:Y:S02]  /*3370*/  SYNCS.PHASECHK.TRANS64.TRYWAIT P0, [UR5+0x160], R3 ;  /* 0x00016003ff0075a7 */ /* 0x000e640008001105 */
[----:B-1----:R-:W-:Y:S05]  /*3380*/  @!P0 BRA `(.L_x_62) ;  /* 0x00000044007c8947 */ /* 0x002fea0003800000 */
.L_x_61:
[----:B------:R-:W-:-:S04]  /*3390*/  UIADD3 UR4, UPT, UPT, UR6, 0x1, URZ ;  /* 0x0000000106047890 */ /* 0x000fc8000fffe0ff */
[----:B------:R-:W-:-:S04]  /*33a0*/  UISETP.NE.AND UP0, UPT, UR4, 0x2, UPT ;  /* 0x000000020400788c */ /* 0x000fc8000bf05270 */
[----:B------:R-:W-:Y:S02]  /*33b0*/  USEL UR7, URZ, 0x1, UP0 ;  /* 0x00000001ff077887 */ /* 0x000fe40008000000 */
[----:B------:R-:W-:-:S04]  /*33c0*/  USEL UR4, UR4, URZ, UP0 ;  /* 0x000000ff04047287 */ /* 0x000fc80008000000 */
[----:B------:R-:W-:Y:S01]  /*33d0*/  ULEA UR4, UR4, UR37, 0x3 ;  /* 0x0000002504047291 */ /* 0x000fe2000f8e18ff */
[----:B-1----:R-:W-:-:S04]  /*33e0*/  LOP3.LUT R3, R12, UR7, RZ, 0x3c, !PT ;  /* 0x000000070c037c12 */ /* 0x002fc8000f8e3cff */
[----:B------:R-:W-:-:S04]  /*33f0*/  SHF.L.U32 R0, R3, 0x1f, RZ ;  /* 0x0000001f03007819 */ /* 0x000fc800000006ff */
[----:B------:R-:W1:Y:S02]  /*3400*/  SYNCS.PHASECHK.TRANS64 P0, [UR4+0x160], R0 ;  /* 0x00016000ff0075a7 */ /* 0x000e640008001004 */
[----:B-1----:R-:W-:Y:S05]  /*3410*/  @P0 EXIT ;  /* 0x000000000000094d */ /* 0x002fea0003800000 */
[----:B------:R-:W-:Y:S02]  /*3420*/  SHF.L.U32 R3, R3, 0x1f, RZ ;  /* 0x0000001f03037819 */ /* 0x000fe400000006ff */
[----:B------:R-:W-:-:S07]  /*3430*/  MOV R0, UR4 ;  /* 0x0000000400007c02 */ /* 0x000fce0008000f00 */
.L_x_63:
[----:B-1----:R1:W2:Y:S02]  /*3440*/  SYNCS.PHASECHK.TRANS64.TRYWAIT P0, [R0+URZ+0x160], R3 ;  /* 0x00016003000075a7 */ /* 0x0022a400080011ff */
[----:B--2---:R-:W-:Y:S05]  /*3450*/  @!P0 NANOSLEEP.SYNCS 0x989680 ;  /* 0x009896800000895d */ /* 0x004fea0003900000 */
[----:B------:R-:W2:Y:S02]  /*3460*/  @!P0 SYNCS.PHASECHK.TRANS64 P0, [R0+URZ+0x160], R3 ;  /* 0x00016003000085a7 */ /* 0x000ea400080010ff */
[----:B--2---:R-:W-:Y:S05]  /*3470*/  @P0 EXIT ;  /* 0x000000000000094d */ /* 0x004fea0003800000 */
[----:B------:R-:W-:Y:S05]  /*3480*/  BRA `(.L_x_63) ;  /* 0xfffffffc00ec7947 */ /* 0x000fea000383ffff */
.L_x_56:
[----:B------:R-:W-:-:S09]  /*3490*/  UISETP.NE.AND UP1, UPT, UR8, URZ, UPT ;  /* 0x000000ff0800728c */ /* 0x000fd2000bf25270 */
[----:B------:R-:W-:Y:S05]  /*34a0*/  BRA.U UP1, `(.L_x_64) ;  /* 0x0000000d017c7547 */ /* 0x000fea000b800000 */
[----:B------:R-:W-:Y:S01]  /*34b0*/  UMOV UR4, 0x40 ;  /* 0x0000004000047882 */ /* 0x000fe20000000000 */
[----:B------:R-:W-:Y:S01]  /*34c0*/  NOP ;  /* 0x0000000000007918 */ /* 0x000fe20000000000 */
[----:B------:R-:W-:Y:S01]  /*34d0*/  ULEA UR4, UR37, UR4, 0x18 ;  /* 0x0000000425047291 */ /* 0x000fe2000f8ec0ff */
[----:B------:R-:W-:Y:S02]  /*34e0*/  UMOV UR5, 0x400 ;  /* 0x0000040000057882 */ /* 0x000fe40000000000 */
[----:B------:R-:W-:-:S06]  /*34f0*/  ULEA UR37, UR37, UR5, 0x18 ;  /* 0x0000000525257291 */ /* 0x000fcc000f8ec0ff */
[----:B------:R-:W1:Y:S02]  /*3500*/  LDS.U8 R0, [UR4+0x1c] ;  /* 0x00001c04ff007984 */ /* 0x000e640008000000 */
[----:B-1----:R-:W-:-:S13]  /*3510*/  ISETP.NE.AND P0, PT, R0, RZ, PT ;  /* 0x000000ff0000720c */ /* 0x002fda0003f05270 */
[----:B------:R-:W-:Y:S05]  /*3520*/  @P0 BRA `(.L_x_65) ;  /* 0x0000000000580947 */ /* 0x000fea0003800000 */
[----:B------:R-:W-:-:S13]  /*3530*/  ELECT P0, URZ, PT ;  /* 0x0000000000ff782f */ /* 0x000fda0003800000 */
[----:B------:R-:W-:Y:S05]  /*3540*/  @!P0 BRA `(.L_x_66) ;  /* 0x0000000000608947 */ /* 0x000fea0003800000 */
[----:B------:R-:W-:Y:S01]  /*3550*/  UMOV UR5, 0x10 ;  /* 0x0000001000057882 */ /* 0x000fe20000000000 */
[----:B------:R-:W-:Y:S01]  /*3560*/  HFMA2 R0, -RZ, RZ, 0, 5.9604644775390625e-08 ;  /* 0x00000001ff007431 */ /* 0x000fe200000001ff */
[----:B------:R-:W-:-:S03]  /*3570*/  MOV R2, 0xffff ;  /* 0x0000ffff00027802 */ /* 0x000fc60000000f00 */
[----:B------:R-:W-:Y:S04]  /*3580*/  DEPBAR.LE SB1, 0x36 ;  /* 0x00009d800000791a */ /* 0x000fe80000000000 */
[----:B------:R-:W1:Y:S02]  /*3590*/  UTCATOMSWS.FIND_AND_SET.ALIGN UP0, UR5, UR5 ;  /* 0x00000005000575e3 */ /* 0x000e640008000800 */
[----:B-1----:R-:W-:Y:S01]  /*35a0*/  MOV R3, UR5 ;  /* 0x0000000500037c02 */ /* 0x002fe20008000f00 */
[----:B------:R-:W-:Y:S06]  /*35b0*/  BRA.U UP0, `(.L_x_67) ;  /* 0x0000000100187547 */ /* 0x000fec000b800000 */
.L_x_68:
[----:B------:R-:W-:Y:S05]  /*35c0*/  NANOSLEEP 0x64 ;  /* 0x000000640000795d */ /* 0x000fea0003800000 */
[----:B------:R-:W-:-:S05]  /*35d0*/  UMOV UR5, 0x10 ;  /* 0x0000001000057882 */ /* 0x000fca0000000000 */
[----:B------:R-:W-:Y:S04]  /*35e0*/  DEPBAR.LE SB1, 0x36 ;  /* 0x00009d800000791a */ /* 0x000fe80000000000 */
[----:B------:R-:W1:Y:S02]  /*35f0*/  UTCATOMSWS.FIND_AND_SET.ALIGN UP0, UR5, UR5 ;  /* 0x00000005000575e3 */ /* 0x000e640008000800 */
[----:B-1----:R-:W-:Y:S01]  /*3600*/  MOV R3, UR5 ;  /* 0x0000000500037c02 */ /* 0x002fe20008000f00 */
[----:B------:R-:W-:Y:S05]  /*3610*/  BRA.U !UP0, `(.L_x_68) ;  /* 0xfffffffd08e87547 */ /* 0x000fea000b83ffff */
.L_x_67:
[-C--:B------:R-:W-:Y:S02]  /*3620*/  SHF.L.U32 R2, R2, R3.reuse, RZ ;  /* 0x0000000302027219 */ /* 0x080fe400000006ff */
[----:B------:R-:W-:Y:S01]  /*3630*/  SHF.L.U32 R0, R0, R3, RZ ;  /* 0x0000000300007219 */ /* 0x000fe200000006ff */
[----:B------:R-:W-:Y:S02]  /*3640*/  IMAD.SHL.U32 R3, R3, 0x20, RZ ;  /* 0x0000002003037824 */ /* 0x000fe400078e00ff */
[----:B------:R1:W-:Y:S04]  /*3650*/  ATOMS.OR RZ, [UR4+0x14], R2 ;  /* 0x00001402ffff798c */ /* 0x0003e8000b000004 */
[----:B------:R1:W-:Y:S04]  /*3660*/  ATOMS.OR RZ, [UR4+0x18], R0 ;  /* 0x00001800ffff798c */ /* 0x0003e8000b000004 */
[----:B------:R1:W-:Y:S01]  /*3670*/  STS [UR37+0x200], R3 ;  /* 0x00020003ff007988 */ /* 0x0003e20008000825 */
[----:B------:R-:W-:Y:S05]  /*3680*/  BRA `(.L_x_66) ;  /* 0x0000000000107947 */ /* 0x000fea0003800000 */
.L_x_65:
[----:B------:R-:W-:Y:S02]  /*3690*/  MOV R0, 0xffffffff ;  /* 0xffffffff00007802 */ /* 0x000fe40000000f00 */
[----:B------:R-:W-:-:S03]  /*36a0*/  MOV R2, 0x36d0 ;  /* 0x000036d000027802 */ /* 0x000fc60000000f00 */
[----:B------:R1:W-:Y:S04]  /*36b0*/  STS [UR37+0x200], R0 ;  /* 0x00020000ff007988 */ /* 0x0003e80008000825 */
[----:B-1-3-5:R-:W-:Y:S05]  /*36c0*/  CALL.REL.NOINC `($__internal_1_$__cuda_sm10x_tcgen05_guardrail_trap_phase_invalid_during_alloc) ;  /* 0x0000004400fc7944 */ /* 0x02afea0003c00000 */
.L_x_66:
[----:B------:R-:W-:Y:S05]  /*36d0*/  WARPSYNC.ALL ;  /* 0x0000000000007948 */ /* 0x000fea0003800000 */
[----:B------:R-:W2:Y:S01]  /*36e0*/  S2UR UR9, SR_CgaCtaId ;  /* 0x00000000000979c3 */ /* 0x000ea20000008800 */
[----:B------:R-:W-:Y:S01]  /*36f0*/  UMOV UR4, 0x400 ;  /* 0x0000040000047882 */ /* 0x000fe20000000000 */
[----:B------:R-:W-:-:S06]  /*3700*/  NOP ;  /* 0x0000000000007918 */ /* 0x000fcc0000000000 */
[----:B------:R-:W-:Y:S06]  /*3710*/  BAR.ARV 0x6, 0xa0 ;  /* 0x0182800000007b1d */ /* 0x000fec0000002000 */
[----:B------:R-:W4:Y:S01]  /*3720*/  LDCU UR5, c[0x0][0x38c] ;  /* 0x00007180ff0577ac */ /* 0x000f220008000800 */
[----:B------:R-:W-:Y:S01]  /*3730*/  IMAD.MOV.U32 R11, RZ, RZ, 0x1 ;  /* 0x00000001ff0b7424 */ /* 0x000fe200078e00ff */
[----:B------:R-:W-:Y:S01]  /*3740*/  CS2R R8, SRZ ;  /* 0x0000000000087805 */ /* 0x000fe2000001ff00 */
[----:B------:R-:W-:Y:S01]  /*3750*/  IMAD.MOV.U32 R10, RZ, RZ, RZ ;  /* 0x000000ffff0a7224 */ /* 0x000fe200078e00ff */
[----:B------:R-:W-:Y:S01]  /*3760*/  UMOV UR12, URZ ;  /* 0x000000ff000c7c82 */ /* 0x000fe20008000000 */
[----:B------:R-:W-:Y:S01]  /*3770*/  UMOV UR11, URZ ;  /* 0x000000ff000b7c82 */ /* 0x000fe20008000000 */
[----:B------:R-:W-:Y:S01]  /*3780*/  UMOV UR24, 0x0 ;  /* 0x0000000000187882 */ /* 0x000fe20000000000 */
[----:B------:R-:W-:Y:S01]  /*3790*/  UMOV UR25, 0x80c04a0 ;  /* 0x080c04a000197882 */ /* 0x000fe20000000000 */
[----:B------:R-:W-:Y:S01]  /*37a0*/  UMOV UR20, 0x0 ;  /* 0x0000000000147882 */ /* 0x000fe20000000000 */
[----:B------:R-:W-:Y:S01]  /*37b0*/  UMOV UR21, 0x80c04a0 ;  /* 0x080c04a000157882 */ /* 0x000fe20000000000 */
[----:B--2---:R-:W-:Y:S01]  /*37c0*/  ULEA UR9, UR9, UR4, 0x18 ;  /* 0x0000000409097291 */ /* 0x004fe2000f8ec0ff */
[----:B------:R-:W2:Y:S03]  /*37d0*/  LDCU UR4, c[0x0][0x38c] ;  /* 0x00007180ff0477ac */ /* 0x000ea60008000800 */
[----:B------:R-:W-:-:S02]  /*37e0*/  UIADD3 UR10, UPT, UPT, UR9, 0x3300, URZ ;  /* 0x00003300090a7890 */ /* 0x000fc4000fffe0ff */
[----:B----4-:R-:W-:-:S03]  /*37f0*/  UISETP.GE.AND UP3, UPT, UR5, 0x1, UPT ;  /* 0x000000010500788c */ /* 0x010fc6000bf66270 */
[----:B-1----:R-:W1:Y:S01]  /*3800*/  LDS R0, [UR9+0x200] ;  /* 0x00020009ff007984 */ /* 0x002e620008000800 */
[----:B------:R-:W-:-:S04]  /*3810*/  USHF.R.U32.HI UR10, URZ, 0x4, UR10 ;  /* 0x00000004ff0a7899 */ /* 0x000fc8000801160a */
[----:B------:R-:W-:-:S04]  /*3820*/  ULOP3.LUT UR10, UR10, 0x3fff, URZ, 0xc0, !UPT ;  /* 0x00003fff0a0a7892 */ /* 0x000fc8000f8ec0ff */
[----:B------:R-:W-:Y:S02]  /*3830*/  ULOP3.LUT UR10, UR10, 0x10000, URZ, 0xfc, !UPT ;  /* 0x000100000a0a7892 */ /* 0x000fe4000f8efcff */
[----:B--2---:R-:W-:-:S04]  /*3840*/  UIADD3 UR4, UPT, UPT, UR4, 0x3f, URZ ;  /* 0x0000003f04047890 */ /* 0x004fc8000fffe0ff */
[----:B------:R-:W-:-:S04]  /*3850*/  USHF.R.S32.HI UR8, URZ, 0x1f, UR4 ;  /* 0x0000001fff087899 */ /* 0x000fc80008011404 */
[----:B------:R-:W-:Y:S02]  /*3860*/  ULEA.HI UR8, UR8, UR4, URZ, 0x6 ;  /* 0x0000000408087291 */ /* 0x000fe4000f8f30ff */
[----:B------:R-:W-:Y:S02]  /*3870*/  UIADD3 UR4, UPT, UPT, UR9, 0x29300, URZ ;  /* 0x0002930009047890 */ /* 0x000fe4000fffe0ff */
[----:B------:R-:W-:Y:S02]  /*3880*/  USHF.R.S32.HI UR8, URZ, 0x6, UR8 ;  /* 0x00000006ff087899 */ /* 0x000fe40008011408 */
[----:B------:R-:W-:Y:S02]  /*3890*/  USHF.R.U32.HI UR4, URZ, 0x4, UR4 ;  /* 0x00000004ff047899 */ /* 0x000fe40008011604 */
[----:B------:R-:W-:Y:S02]  /*38a0*/  UISETP.LT.AND UP0, UPT, UR8, 0x1, UPT ;  /* 0x000000010800788c */ /* 0x000fe4000bf01270 */
[----:B------:R-:W-:-:S02]  /*38b0*/  ULOP3.LUT UR4, UR4, 0x3fff, URZ, 0xc0, !UPT ;  /* 0x00003fff04047892 */ /* 0x000fc4000f8ec0ff */
[----:B------:R-:W-:Y:S02]  /*38c0*/  USEL UR16, UR8, 0x1, !UP0 ;  /* 0x0000000108107887 */ /* 0x000fe4000c000000 */
[----:B------:R-:W-:Y:S02]  /*38d0*/  ULOP3.LUT UR4, UR4, 0x10000, URZ, 0xfc, !UPT ;  /* 0x0001000004047892 */ /* 0x000fe4000f8efcff */
[----:B------:R-:W-:Y:S01]  /*38e0*/  UIADD3 UR16, UPT, UPT, -UR16, URZ, URZ ;  /* 0x000000ff10107290 */ /* 0x000fe2000fffe1ff */
[----:B-1----:R-:W-:-:S15]  /*38f0*/  R2UR UR13, R0 ;  /* 0x00000000000d72ca */ /* 0x002fde00000e0000 */
.L_x_75:
[----:B------:R-:W-:Y:S02]  /*3900*/  LEA R0, R10, UR9, 0x3 ;  /* 0x000000090a007c11 */ /* 0x000fe4000f8e18ff */
[----:B------:R-:W-:Y:S02]  /*3910*/  SHF.L.U32 R5, R9, 0x1f, RZ ;  /* 0x0000001f09057819 */ /* 0x000fe400000006ff */
[----:B------:R-:W-:Y:S01]  /*3920*/  PLOP3.LUT P0, PT, PT, PT, UP3, 0x80, 0x8 ;  /* 0x000000000008781c */ /* 0x000fe20003f0f038 */
[----:B------:R-:W-:Y:S01]  /*3930*/  VIADD R3, R0, 0x160 ;  /* 0x0000016000037836 */ /* 0x000fe20000000000 */
[----:B-1----:R-:W1:Y:S02]  /*3940*/  SYNCS.PHASECHK.TRANS64.TRYWAIT P1, [R0+URZ+0x150], R5 ;  /* 0x00015005000075a7 */ /* 0x002e6400080211ff */
[----:B-1--4-:R-:W-:Y:S09]  /*3950*/  @!P1 BRA `(.L_x_69) ;  /* 0x0000004000209947 */ /* 0x012ff20003800000 */
.L_x_153:
[----:B------:R-:W-:Y:S01]  /*3960*/  LEA R4, R10, UR9, 0x4 ;  /* 0x000000090a047c11 */ /* 0x000fe2000f8e20ff */
[----:B------:R-:W-:Y:S01]  /*3970*/  @UP3 ULEA UR5, UR11, UR9, 0x3 ;  /* 0x000000090b053291 */ /* 0x000fe2000f8e18ff */
[----:B------:R-:W-:Y:S01]  /*3980*/  PLOP3.LUT P2, PT, PT, PT, PT, 0x80, 0x8 ;  /* 0x000000000008781c */ /* 0x000fe20003f4f070 */
[----:B------:R-:W-:Y:S01]  /*3990*/  ULEA UR14, UR12, UR9, 0x3 ;  /* 0x000000090c0e7291 */ /* 0x000fe2000f8e18ff */
[----:B------:R-:W-:Y:S01]  /*39a0*/  PRMT R3, RZ, 0x654, R3 ;  /* 0x00000654ff037816 */ /* 0x000fe20000000003 */
[----:B------:R-:W-:Y:S01]  /*39b0*/  UIMAD UR15, UR12, 0x30, UR13 ;  /* 0x000000300c0f78a4 */ /* 0x000fe2000f8e020d */
[----:B-1----:R-:W1:Y:S01]  /*39c0*/  LDS.128 R4, [R4+0x1e0] ;  /* 0x0001e00004047984 */ /* 0x002e620000000c00 */
[----:B------:R-:W-:Y:S02]  /*39d0*/  @P0 SHF.L.U32 R2, R8, 0x1f, RZ ;  /* 0x0000001f08020819 */ /* 0x000fe400000006ff */
[----:B------:R-:W-:Y:S01]  /*39e0*/  SHF.L.U32 R0, R11, 0x1f, RZ ;  /* 0x0000001f0b007819 */ /* 0x000fe200000006ff */
[----:B------:R-:W-:Y:S01]  /*39f0*/  @!PT LDS RZ, [RZ] ;  /* 0x00000000fffff984 */ /* 0x000fe20000000800 */
[----:B------:R-:W-:Y:S01]  /*3a00*/  @!PT LDS RZ, [RZ] ;  /* 0x00000000fffff984 */ /* 0x000fe20000000800 */
[----:B------:R-:W-:Y:S01]  /*3a10*/  @!PT LDS RZ, [RZ] ;  /* 0x00000000fffff984 */ /* 0x000fe20000000800 */
[----:B------:R-:W-:Y:S01]  /*3a20*/  @!PT LDS RZ, [RZ] ;  /* 0x00000000fffff984 */ /* 0x000fe20000000800 */
[----:B------:R2:W-:Y:S06]  /*3a30*/  MEMBAR.ALL.CTA ;  /* 0x0000000000007992 */ /* 0x0005ec0000008000 */
[----:B--2---:R-:W2:Y:S02]  /*3a40*/  FENCE.VIEW.ASYNC.S ;  /* 0x00000000000073c6 */ /* 0x004ea40000000000 */
[----:B--2---:R2:W-:Y:S01]  /*3a50*/  SYNCS.ARRIVE.TRANS64.RED.A1T0 RZ, [R3+URZ], RZ ;  /* 0x000000ff03ff79a7 */ /* 0x0045e200081004ff */
[----:B------:R2:W4:Y:S01]  /*3a60*/  @P0 SYNCS.PHASECHK.TRANS64.TRYWAIT P2, [UR5], R2 ;  /* 0x00000002ff0005a7 */ /* 0x0005220008041105 */
[----:B-1----:R-:W-:Y:S01]  /*3a70*/  LOP3.LUT P1, RZ, R6, 0x1, RZ, 0xc0, !PT ;  /* 0x0000000106ff7812 */ /* 0x002fe2000782c0ff */
[----:B------:R-:W1:Y:S02]  /*3a80*/  SYNCS.PHASECHK.TRANS64.TRYWAIT P0, [UR14+0x190], R0 ;  /* 0x00019000ff0075a7 */ /* 0x000e64000800110e */
[----:B-12-4-:R-:W-:Y:S10]  /*3a90*/  @!P0 BRA `(.L_x_70) ;  /* 0x0000003c00e48947 */ /* 0x016ff40003800000 */
.L_x_155:
[----:B------:R-:W-:Y:S01]  /*3aa0*/  IADD3 R10, PT, PT, R10, 0x1, RZ ;  /* 0x000000010a0a7810 */ /* 0x000fe20007ffe0ff */
[----:B------:R-:W-:Y:S06]  /*3ab0*/  BRA.U !UP3, `(.L_x_71) ;  /* 0x000000010b987547 */ /* 0x000fec000b800000 */
[----:B------:R-:W-:Y:S01]  /*3ac0*/  UPLOP3.LUT UP4, UPT, UPT, UPT, UPT, 0x40, 0x4 ;  /* 0x000000000004789c */ /* 0x000fe20003f8e870 */
[----:B------:R-:W-:Y:S01]  /*3ad0*/  UMOV UR18, UR16 ;  /* 0x0000001000127c82 */ /* 0x000fe20008000000 */
[----:B------:R-:W-:Y:S01]  /*3ae0*/  UMOV UR17, UR8 ;  /* 0x0000000800117c82 */ /* 0x000fe20008000000 */
[----:B------:R-:W-:-:S08]  /*3af0*/  UMOV UR5, UR11 ;  /* 0x0000000b00057c82 */ /* 0x000fd00008000000 */
.L_x_74:
[----:B------:R-:W-:Y:S02]  /*3b00*/  UIADD3 UR18, UPT, UPT, UR18, 0x1, URZ ;  /* 0x0000000112127890 */ /* 0x000fe4000fffe0ff */
[----:B--2---:R-:W-:Y:S02]  /*3b10*/  ULEA UR7, UR5, UR9, 0x3 ;  /* 0x0000000905077291 */ /* 0x004fe4000f8e18ff */
[----:B------:R-:W-:Y:S01]  /*3b20*/  UISETP.NE.AND UP0, UPT, UR18, URZ, UPT ;  /* 0x000000ff1200728c */ /* 0x000fe2000bf05270 */
[----:B----4-:R-:W-:Y:S10]  /*3b30*/  @P2 BRA `(.L_x_72) ;  /* 0x00000000000c2947 */ /* 0x010ff40003800000 */
[----:B-1----:R-:W-:Y:S04]  /*3b40*/  SHF.L.U32 R3, R8, 0x1f, RZ ;  /* 0x0000001f08037819 */ /* 0x002fe800000006ff */
[----:B------:R-:W1:Y:S02]  /*3b50*/  SYNCS.PHASECHK.TRANS64.TRYWAIT P0, [UR7], R3 ;  /* 0x00000003ff0075a7 */ /* 0x000e640008001107 */
[----:B-1----:R-:W-:Y:S05]  /*3b60*/  @!P0 BRA `(.L_x_73) ;  /* 0x0000003c00c88947 */ /* 0x002fea0003800000 */
.L_x_72:
[----:B------:R-:W-:Y:S01]  /*3b70*/  UISETP.NE.AND UP1, UPT, UR17, 0x1, UPT ;  /* 0x000000011100788c */ /* 0x000fe2000bf25270 */
[----:B------:R-:W-:Y:S01]  /*3b80*/  PLOP3.LUT P2, PT, PT, PT, PT, 0x80, 0x8 ;  /* 0x000000000008781c */ /* 0x000fe20003f4f070 */
[----:B------:R-:W-:Y:S02]  /*3b90*/  UIADD3 UR11, UPT, UPT, UR5, 0x1, URZ ;  /* 0x00000001050b7890 */ /* 0x000fe4000fffe0ff */
[----:B------:R-:W-:Y:S02]  /*3ba0*/  UIMAD UR6, UR5, 0xc0, UR4 ;  /* 0x000000c0050678a4 */ /* 0x000fe4000f8e0204 */
[----:B------:R-:W-:Y:S01]  /*3bb0*/  UISETP.NE.AND UP2, UPT, UR11, 0x13, UPT ;  /* 0x000000130b00788c */ /* 0x000fe2000bf45270 */
[----:B------:R-:W-:Y:S01]  /*3bc0*/  PLOP3.LUT P0, PT, PT, PT, UP1, 0x80, 0x8 ;  /* 0x000000000008781c */ /* 0x000fe20003f0f018 */
[----:B------:R-:W-:Y:S02]  /*3bd0*/  UIADD3 UR28, UPT, UPT, UR6, 0x2, URZ ;  /* 0x00000002061c7890 */ /* 0x000fe4000fffe0ff */
[----:B------:R-:W-:Y:S02]  /*3be0*/  USEL UR22, URZ, 0x1, UP2 ;  /* 0x00000001ff167887 */ /* 0x000fe40009000000 */
[----:B------:R-:W-:Y:S02]  /*3bf0*/  USEL UR11, UR11, URZ, UP2 ;  /* 0x000000ff0b0b7287 */ /* 0x000fe40009000000 */
[----:B------:R-:W-:Y:S02]  /*3c00*/  UIADD3 UR17, UPT, UPT, UR17, -0x1, URZ ;  /* 0xffffffff11117890 */ /* 0x000fe4000fffe0ff */
[----:B------:R-:W-:Y:S01]  /*3c10*/  @UP1 ULEA UR19, UR11, UR9, 0x3 ;  /* 0x000000090b131291 */ /* 0x000fe2000f8e18ff */
[----:B------:R-:W-:Y:S01]  /*3c20*/  LOP3.LUT R8, R8, UR22, RZ, 0x3c, !PT ;  /* 0x0000001608087c12 */ /* 0x000fe2000f8e3cff */
[----:B------:R-:W-:Y:S01]  /*3c30*/  ULEA UR22, UR5, UR10, 0x9 ;  /* 0x0000000a05167291 */ /* 0x000fe2000f8e48ff */
[----:B------:R-:W-:Y:S02]  /*3c40*/  UMOV UR23, 0x80004020 ;  /* 0x8000402000177882 */ /* 0x000fe40000000000 */
[----:B-1----:R-:W-:Y:S01]  /*3c50*/  @P0 SHF.L.U32 R0, R8, 0x1f, RZ ;  /* 0x0000001f08000819 */ /* 0x002fe200000006ff */
[----:B------:R-:W-:Y:S01]  /*3c60*/  UIADD3 UR26, UPT, UPT, UR22, 0x2, URZ ;  /* 0x00000002161a7890 */ /* 0x000fe2000fffe0ff */
[----:B------:R-:W-:Y:S02]  /*3c70*/  UMOV UR29, 0x80004020 ;  /* 0x80004020001d7882 */ /* 0x000fe40000000000 */
[----:B------:R2:W4:Y:S01]  /*3c80*/  @P0 SYNCS.PHASECHK.TRANS64.TRYWAIT P2, [UR19], R0 ;  /* 0x00000000ff0005a7 */ /* 0x0005220008041113 */
[----:B------:R-:W-:Y:S01]  /*3c90*/  UIADD3 UR19, UPT, UPT, UR7, 0x98, URZ ;  /* 0x0000009807137890 */ /* 0x000fe2000fffe0ff */
[----:B------:R-:W-:Y:S02]  /*3ca0*/  UMOV UR27, 0x80004020 ;  /* 0x80004020001b7882 */ /* 0x000fe40000000000 */
[----:B------:R-:W-:Y:S01]  /*3cb0*/  UMOV UR7, 0x80004020 ;  /* 0x8000402000077882 */ /* 0x000fe20000000000 */
[----:B------:R-:W-:Y:S01]  /*3cc0*/  UMOV UR5, UR11 ;  /* 0x0000000b00057c82 */ /* 0x000fe20008000000 */
[----:B------:R2:W-:Y:S01]  /*3cd0*/  UTCIMMA gdesc[UR22], gdesc[UR6], tmem[UR15], tmem[UR24], idesc[UR25], UP4 ;  /* 0x00ff1806160075ea */ /* 0x0005e2000a00010f */
[----:B------:R-:W-:Y:S01]  /*3ce0*/  UPLOP3.LUT UP4, UPT, UPT, UPT, UPT, 0x80, 0x8 ;  /* 0x000000000008789c */ /* 0x000fe20003f8f070 */
[----:B------:R2:W-:Y:S02]  /*3cf0*/  UTCIMMA gdesc[UR26], gdesc[UR28], tmem[UR15], tmem[UR20], idesc[UR21], UPT ;  /* 0x00ff141c1a0075ea */ /* 0x0005e4000b80010f */
[----:B------:R2:W-:Y:S01]  /*3d00*/  UTCBAR [UR19], URZ ;  /* 0x000000ff130073e9 */ /* 0x0005e200080000ff */
[----:B------:R-:W-:Y:S07]  /*3d10*/  BRA.U UP0, `(.L_x_74) ;  /* 0xfffffffd00787547 */ /* 0x000fee000b83ffff */
.L_x_71:
[----:B------:R-:W-:Y:S01]  /*3d20*/  UIADD3 UR12, UPT, UPT, UR12, 0x1, URZ ;  /* 0x000000010c0c7890 */ /* 0x000fe2000fffe0ff */
[C---:B------:R-:W-:Y:S01]  /*3d30*/  ISETP.NE.AND P0, PT, R10.reuse, 0x2, PT ;  /* 0x000000020a00780c */ /* 0x040fe20003f05270 */
[----:B------:R-:W-:Y:S02]  /*3d40*/  UIADD3 UR14, UPT, UPT, UR14, 0x170, URZ ;  /* 0x000001700e0e7890 */ /* 0x000fe4000fffe0ff */
[----:B------:R-:W-:Y:S01]  /*3d50*/  UISETP.NE.AND UP0, UPT, UR12, 0x4, UPT ;  /* 0x000000040c00788c */ /* 0x000fe2000bf05270 */
[----:B-12---:R-:W-:Y:S02]  /*3d60*/  SEL R0, RZ, 0x1, P0 ;  /* 0x00000001ff007807 */ /* 0x006fe40000000000 */
[----:B------:R-:W-:Y:S01]  /*3d70*/  SEL R10, R10, RZ, P0 ;  /* 0x000000ff0a0a7207 */ /* 0x000fe20000000000 */
[----:B------:R-:W-:Y:S01]  /*3d80*/  USEL UR5, URZ, 0x1, UP0 ;  /* 0x00000001ff057887 */ /* 0x000fe20008000000 */
[----:B------:R-:W-:Y:S01]  /*3d90*/  LOP3.LUT R9, R9, R0, RZ, 0x3c, !PT ;  /* 0x0000000009097212 */ /* 0x000fe200078e3cff */
[----:B------:R-:W-:Y:S01]  /*3da0*/  USEL UR12, UR12, URZ, UP0 ;  /* 0x000000ff0c0c7287 */ /* 0x000fe20008000000 */
[----:B------:R1:W-:Y:S03]  /*3db0*/  UTCBAR [UR14], URZ ;  /* 0x000000ff0e0073e9 */ /* 0x0003e600080000ff */
[----:B------:R-:W-:Y:S01]  /*3dc0*/  LOP3.LUT R11, R11, UR5, RZ, 0x3c, !PT ;  /* 0x000000050b0b7c12 */ /* 0x000fe2000f8e3cff */
[----:B------:R-:W-:Y:S07]  /*3dd0*/  @P1 BRA `(.L_x_75) ;  /* 0xfffffff800c81947 */ /* 0x000fee000383ffff */
[----:B------:R-:W2:Y:S01]  /*3de0*/  S2UR UR4, SR_CgaCtaId ;  /* 0x00000000000479c3 */ /* 0x000ea20000008800 */
[----:B------:R-:W-:Y:S01]  /*3df0*/  ELECT P0, URZ, PT ;  /* 0x0000000000ff782f */ /* 0x000fe20003800000 */
[----:B------:R-:W-:Y:S01]  /*3e00*/  IMAD.MOV.U32 R0, RZ, RZ, 0x1 ;  /* 0x00000001ff007424 */ /* 0x000fe200078e00ff */
[----:B------:R-:W-:Y:S01]  /*3e10*/  UIADD3 UR9, UPT, UPT, UR9, 0x190, URZ ;  /* 0x0000019009097890 */ /* 0x000fe2000fffe0ff */
[----:B------:R-:W-:Y:S01]  /*3e20*/  SHF.L.U32 R3, R11, 0x1f, RZ ;  /* 0x0000001f0b037819 */ /* 0x000fe200000006ff */
[----:B------:R-:W-:-:S03]  /*3e30*/  UMOV UR5, 0x40 ;  /* 0x0000004000057882 */ /* 0x000fc60000000000 */
[----:B------:R-:W-:Y:S01]  /*3e40*/  UVIRTCOUNT.DEALLOC.SMPOOL 0x80 ;  /* 0x000000800000784c */ /* 0x000fe20000000000 */
[----:B--2---:R-:W-:Y:S02]  /*3e50*/  ULEA UR4, UR4, UR5, 0x18 ;  /* 0x0000000504047291 */ /* 0x004fe4000f8ec0ff */
[----:B------:R-:W-:-:S07]  /*3e60*/  ULEA UR5, UR12, UR9, 0x3 ;  /* 0x000000090c057291 */ /* 0x000fce000f8e18ff */
[----:B------:R2:W-:Y:S02]  /*3e70*/  @P0 STS.U8 [UR4+0x1c], R0 ;  /* 0x00001c00ff000988 */ /* 0x0005e40008000004 */
[----:B------:R-:W3:Y:S02]  /*3e80*/  SYNCS.PHASECHK.TRANS64.TRYWAIT P0, [UR5], R3 ;  /* 0x00000003ff0075a7 */ /* 0x000ee40008001105 */
[----:B--23--:R-:W-:Y:S05]  /*3e90*/  @!P0 BRA `(.L_x_76) ;  /* 0x0000003c00148947 */ /* 0x00cfea0003800000 */
.L_x_158:
[----:B------:R-:W-:-:S04]  /*3ea0*/  UIADD3 UR6, UPT, UPT, UR12, 0x1, URZ ;  /* 0x000000010c067890 */ /* 0x000fc8000fffe0ff */
[----:B------:R-:W-:-:S04]  /*3eb0*/  UISETP.NE.AND UP0, UPT, UR6, 0x4, UPT ;  /* 0x000000040600788c */ /* 0x000fc8000bf05270 */
[----:B------:R-:W-:Y:S02]  /*3ec0*/  USEL UR7, URZ, 0x1, UP0 ;  /* 0x00000001ff077887 */ /* 0x000fe40008000000 */
[----:B------:R-:W-:-:S04]  /*3ed0*/  USEL UR6, UR6, URZ, UP0 ;  /* 0x000000ff06067287 */ /* 0x000fc80008000000 */
[----:B------:R-:W-:Y:S01]  /*3ee0*/  ULEA UR5, UR6, UR9, 0x3 ;  /* 0x0000000906057291 */ /* 0x000fe2000f8e18ff */
[----:B------:R-:W-:-:S04]  /*3ef0*/  LOP3.LUT R2, R11, UR7, RZ, 0x3c, !PT ;  /* 0x000000070b027c12 */ /* 0x000fc8000f8e3cff */
[----:B--2---:R-:W-:-:S04]  /*3f00*/  SHF.L.U32 R3, R2, 0x1f, RZ ;  /* 0x0000001f02037819 */ /* 0x004fc800000006ff */
[----:B------:R-:W2:Y:S02]  /*3f10*/  SYNCS.PHASECHK.TRANS64.TRYWAIT P0, [UR5], R3 ;  /* 0x00000003ff0075a7 */ /* 0x000ea40008001105 */
[----:B--2---:R-:W-:Y:S05]  /*3f20*/  @!P0 BRA `(.L_x_77) ;  /* 0x0000003c00088947 */ /* 0x004fea0003800000 */
.L_x_160:
        /* <DEDUP_REMOVED lines=9> */
.L_x_162:
[----:B------:R-:W-:-:S04]  /*3fc0*/  UIADD3 UR6, UPT, UPT, UR6, 0x1, URZ ;  /* 0x0000000106067890 */ /* 0x000fc8000fffe0ff */
[----:B------:R-:W-:-:S04]  /*3fd0*/  UISETP.NE.AND UP0, UPT, UR6, 0x4, UPT ;  /* 0x000000040600788c */ /* 0x000fc8000bf05270 */
[----:B------:R-:W-:Y:S02]  /*3fe0*/  USEL UR5, URZ, 0x1, UP0 ;  /* 0x00000001ff057887 */ /* 0x000fe40008000000 */
[----:B------:R-:W-:-:S04]  /*3ff0*/  USEL UR6, UR6, URZ, UP0 ;  /* 0x000000ff06067287 */ /* 0x000fc80008000000 */
[----:B------:R-:W-:Y:S01]  /*4000*/  ULEA UR6, UR6, UR9, 0x3 ;  /* 0x0000000906067291 */ /* 0x000fe2000f8e18ff */
[----:B--2---:R-:W-:-:S04]  /*4010*/  LOP3.LUT R3, R2, UR5, RZ, 0x3c, !PT ;  /* 0x0000000502037c12 */ /* 0x004fc8000f8e3cff */
[----:B------:R-:W-:-:S04]  /*4020*/  SHF.L.U32 R3, R3, 0x1f, RZ ;  /* 0x0000001f03037819 */ /* 0x000fc800000006ff */
[----:B------:R-:W2:Y:S02]  /*4030*/  SYNCS.PHASECHK.TRANS64.TRYWAIT P0, [UR6], R3 ;  /* 0x00000003ff0075a7 */ /* 0x000ea40008001106 */
[----:B--2---:R-:W-:Y:S05]  /*4040*/  @!P0 BRA `(.L_x_79) ;  /* 0x0000003800f08947 */ /* 0x004fea0003800000 */
.L_x_164:
[----:B------:R-:W-:Y:S01]  /*4050*/  NOP ;  /* 0x0000000000007918 */ /* 0x000fe20000000000 */
[----:B--2---:R-:W2:Y:S01]  /*4060*/  LDS R0, [UR4+0x14] ;  /* 0x00001404ff007984 */ /* 0x004ea20008000800 */
[----:B------:R-:W-:Y:S01]  /*4070*/  ULOP3.LUT UR6, UR13, 0xffff, URZ, 0xc0, !UPT ;  /* 0x0000ffff0d067892 */ /* 0x000fe2000f8ec0ff */
[----:B------:R-:W-:Y:S01]  /*4080*/  UMOV UR8, 0xffff ;  /* 0x0000ffff00087882 */ /* 0x000fe20000000000 */
[----:B------:R-:W-:Y:S02]  /*4090*/  UMOV UR5, 0x1 ;  /* 0x0000000100057882 */ /* 0x000fe40000000000 */
[----:B------:R-:W-:-:S04]  /*40a0*/  USHF.R.U32.HI UR6, URZ, 0x5, UR6 ;  /* 0x00000005ff067899 */ /* 0x000fc80008011606 */
[----:B------:R-:W-:Y:S02]  /*40b0*/  USHF.L.U32 UR8, UR8, UR6, URZ ;  /* 0x0000000608087299 */ /* 0x000fe400080006ff */
[----:B------:R-:W-:-:S04]  /*40c0*/  USHF.L.U32 UR5, UR5, UR6, URZ ;  /* 0x0000000605057299 */ /* 0x000fc800080006ff */
[----:B--2---:R-:W-:-:S04]  /*40d0*/  LOP3.LUT R0, R0, UR8, RZ, 0xc0, !PT ;  /* 0x0000000800007c12 */ /* 0x004fc8000f8ec0ff */
[----:B------:R-:W-:-:S13]  /*40e0*/  ISETP.NE.AND P0, PT, R0, UR8, PT ;  /* 0x0000000800007c0c */ /* 0x000fda000bf05270 */
[----:B------:R-:W-:Y:S05]  /*40f0*/  @P0 BRA `(.L_x_80) ;  /* 0x0000000000580947 */ /* 0x000fea0003800000 */
[----:B------:R-:W2:Y:S02]  /*4100*/  LDS R0, [UR4+0x18] ;  /* 0x00001804ff007984 */ /* 0x000ea40008000800 */
[----:B--2---:R-:W-:-:S04]  /*4110*/  LOP3.LUT R0, R0, UR5, RZ, 0xc0, !PT ;  /* 0x0000000500007c12 */ /* 0x004fc8000f8ec0ff */
[----:B------:R-:W-:-:S13]  /*4120*/  ISETP.NE.AND P0, PT, R0, UR5, PT ;  /* 0x0000000500007c0c */ /* 0x000fda000bf05270 */
[----:B------:R-:W-:Y:S05]  /*4130*/  @P0 BRA `(.L_x_81) ;  /* 0x00000000003c0947 */ /* 0x000fea0003800000 */
[----:B------:R-:W2:Y:S01]  /*4140*/  S2R R2, SR_LANEID ;  /* 0x0000000000027919 */ /* 0x000ea20000000000 */
[----:B------:R-:W-:Y:S01]  /*4150*/  ULOP3.LUT UR8, URZ, UR8, URZ, 0x33, !UPT ;  /* 0x00000008ff087292 */ /* 0x000fe2000f8e33ff */
[----:B------:R-:W-:Y:S01]  /*4160*/  LOP3.LUT R4, RZ, UR5, RZ, 0x33, !PT ;  /* 0x00000005ff047c12 */ /* 0x000fe2000f8e33ff */
[----:B------:R-:W-:Y:S02]  /*4170*/  VOTEU.ANY UR7, UPT, PT ;  /* 0x0000000000077886 */ /* 0x000fe400038e0100 */
[----:B------:R-:W-:Y:S01]  /*4180*/  UFLO.U32 UR7, UR7 ;  /* 0x00000007000772bd */ /* 0x000fe200080e0000 */
[----:B------:R-:W3:Y:S01]  /*4190*/  REDUX UR5, R4 ;  /* 0x00000000040573c4 */ /* 0x000ee20000000000 */
[----:B------:R-:W-:-:S06]  /*41a0*/  IMAD.U32 R0, RZ, RZ, UR8 ;  /* 0x00000008ff007e24 */ /* 0x000fcc000f8e00ff */
[----:B------:R1:W-:Y:S01]  /*41b0*/  UTCATOMSWS.AND URZ, UR8 ;  /* 0x0000000800ff79e3 */ /* 0x0003e20008000000 */
[----:B------:R-:W4:Y:S01]  /*41c0*/  REDUX UR6, R0 ;  /* 0x00000000000673c4 */ /* 0x000f220000000000 */
[----:B--2---:R-:W-:Y:S01]  /*41d0*/  ISETP.EQ.U32.AND P0, PT, R2, UR7, PT ;  /* 0x0000000702007c0c */ /* 0x004fe2000bf02070 */
[----:B---3--:R-:W-:Y:S01]  /*41e0*/  IMAD.U32 R2, RZ, RZ, UR5 ;  /* 0x00000005ff027e24 */ /* 0x008fe2000f8e00ff */
[----:B----4-:R-:W-:-:S11]  /*41f0*/  MOV R3, UR6 ;  /* 0x0000000600037c02 */ /* 0x010fd60008000f00 */
[----:B------:R1:W-:Y:S04]  /*4200*/  @P0 ATOMS.AND RZ, [UR4+0x14], R3 ;  /* 0x00001403ffff098c */ /* 0x0003e8000a800004 */
[----:B------:R1:W-:Y:S01]  /*4210*/  @P0 ATOMS.AND RZ, [UR4+0x18], R2 ;  /* 0x00001802ffff098c */ /* 0x0003e2000a800004 */
[----:B------:R-:W-:Y:S05]  /*4220*/  BRA `(.L_x_82) ;  /* 0x0000000000147947 */ /* 0x000fea0003800000 */
.L_x_81:
[----:B------:R-:W-:Y:S02]  /*4230*/  MOV R2, 0x4250 ;  /* 0x0000425000027802 */ /* 0x000fe40000000f00 */
[----:B-1--45:R-:W-:Y:S05]  /*4240*/  CALL.REL.NOINC `($__internal_0_$__cuda_sm10x_tcgen05_guardrail_trap_col_being_dealloced_not_returned_by_alloc) ;  /* 0x0000003c00107944 */ /* 0x032fea0003c00000 */
[----:B------:R-:W-:Y:S05]  /*4250*/  BRA `(.L_x_82) ;  /* 0x0000000000087947 */ /* 0x000fea0003800000 */
.L_x_80:
[----:B------:R-:W-:Y:S02]  /*4260*/  MOV R2, 0x4280 ;  /* 0x0000428000027802 */ /* 0x000fe40000000f00 */
[----:B-1--45:R-:W-:Y:S05]  /*4270*/  CALL.REL.NOINC `($__internal_2_$__cuda_sm10x_tcgen05_guardrail_trap_unallocated_columns_being_dealloced) ;  /* 0x0000003c001c7944 */ /* 0x032fea0003c00000 */
.L_x_82:
[----:B------:R-:W-:Y:S01]  /*4280*/  NOP ;  /* 0x0000000000007918 */ /* 0x000fe20000000000 */
[----:B-1----:R-:W-:Y:S05]  /*4290*/  EXIT ;  /* 0x000000000000794d */ /* 0x002fea0003800000 */
.L_x_64:
[----:B------:R-:W-:-:S09]  /*42a0*/  UISETP.NE.OR UP2, UPT, UR8, 0x3, !UP2 ;  /* 0x000000030800788c */ /* 0x000fd2000d745670 */
[----:B------:R-:W-:Y:S05]  /*42b0*/  BRA.U UP2, `(.L_x_83) ;  /* 0x0000000902fc7547 */ /* 0x000fea000b800000 */
[----:B------:R-:W1:Y:S01]  /*42c0*/  LDC R0, c[0x0][0xb30] ;  /* 0x0002cc00ff007b82 */ /* 0x000e620000000800 */
[----:B------:R-:W2:Y:S01]  /*42d0*/  LDCU.64 UR8, c[0x0][0x888] ;  /* 0x00011100ff0877ac */ /* 0x000ea20008000a00 */
[----:B------:R-:W-:Y:S01]  /*42e0*/  IMAD.MOV.U32 R30, RZ, RZ, 0x1 ;  /* 0x00000001ff1e7424 */ /* 0x000fe200078e00ff */
[----:B------:R-:W-:Y:S01]  /*42f0*/  CS2R R28, SRZ ;  /* 0x00000000001c7805 */ /* 0x000fe2000001ff00 */
[----:B------:R-:W-:Y:S01]  /*4300*/  IMAD.MOV.U32 R25, RZ, RZ, 0x1800 ;  /* 0x00001800ff197424 */ /* 0x000fe200078e00ff */
[----:B------:R-:W4:Y:S03]  /*4310*/  LDCU.64 UR4, c[0x0][0x890] ;  /* 0x00011200ff0477ac */ /* 0x000f260008000a00 */
[----:B------:R-:W3:Y:S01]  /*4320*/  LDC R19, c[0x0][0x370] ;  /* 0x0000dc00ff137b82 */ /* 0x000ee20000000800 */
[----:B------:R-:W-:Y:S01]  /*4330*/  UMOV UR7, 0x400 ;  /* 0x0000040000077882 */ /* 0x000fe20000000000 */
[----:B------:R-:W-:-:S02]  /*4340*/  UPLOP3.LUT UP1, UPT, UPT, UPT, UPT, 0x40, 0x4 ;  /* 0x000000000004789c */ /* 0x000fc40003f2e870 */
[----:B------:R-:W-:-:S04]  /*4350*/  ULEA UR7, UR37, UR7, 0x18 ;  /* 0x0000000725077291 */ /* 0x000fc8000f8ec0ff */
[----:B------:R-:W3:Y:S01]  /*4360*/  LDC R2, c[0x0][0xb0c] ;  /* 0x0002c300ff027b82 */ /* 0x000ee20000000800 */
[----:B--2---:R-:W-:Y:S02]  /*4370*/  UISETP.NE.U32.AND UP4, UPT, UR8, URZ, UPT ;  /* 0x000000ff0800728c */ /* 0x004fe4000bf85070 */
[----:B------:R-:W-:Y:S02]  /*4380*/  UIADD3 UR8, UPT, UPT, UR7, 0x130, URZ ;  /* 0x0000013007087890 */ /* 0x000fe4000fffe0ff */
[----:B----4-:R-:W-:-:S03]  /*4390*/  UISETP.NE.U32.AND UP5, UPT, UR4, URZ, UPT ;  /* 0x000000ff0400728c */ /* 0x010fc6000bfa5070 */
[----:B------:R-:W2:Y:S01]  /*43a0*/  LDC R18, c[0x0][0xb20] ;  /* 0x0002c800ff127b82 */ /* 0x000ea20000000800 */
[----:B-1----:R-:W-:Y:S01]  /*43b0*/  ISETP.NE.AND P1, PT, R0, 0x1, PT ;  /* 0x000000010000780c */ /* 0x002fe20003f25270 */
[----:B------:R-:W-:Y:S02]  /*43c0*/  UISETP.NE.AND.EX UP4, UPT, UR9, URZ, UPT, UP4 ;  /* 0x000000ff0900728c */ /* 0x000fe4000bf85340 */
[----:B------:R-:W-:Y:S02]  /*43d0*/  UPRMT UR37, UR37, 0x654, UR8 ;  /* 0x0000065425257896 */ /* 0x000fe40008000008 */
[----:B------:R-:W-:Y:S02]  /*43e0*/  UISETP.NE.AND.EX UP5, UPT, UR5, URZ, UPT, UP5 ;  /* 0x000000ff0500728c */ /* 0x000fe4000bfa5350 */
[----:B------:R-:W1:Y:S08]  /*43f0*/  LDC.64 R32, c[0x0][0x348] ;  /* 0x0000d200ff207b82 */ /* 0x000e700000000a00 */
[----:B------:R-:W4:Y:S08]  /*4400*/  LDC.64 R16, c[0x0][0xb10] ;  /* 0x0002c400ff107b82 */ /* 0x000f300000000a00 */
[----:B------:R-:W1:Y:S08]  /*4410*/  LDC.64 R6, c[0x0][0xb18] ;  /* 0x0002c600ff067b82 */ /* 0x000e700000000a00 */
[----:B------:R-:W1:Y:S08]  /*4420*/  LDC.64 R4, c[0x0][0xb28] ;  /* 0x0002ca00ff047b82 */ /* 0x000e700000000a00 */
[----:B--23--:R-:W1:Y:S02]  /*4430*/  LDC R24, c[0x0][0x374] ;  /* 0x0000dd00ff187b82 */ /* 0x00ce640000000800 */
.L_x_91:
[C---:B------:R-:W-:Y:S02]  /*4440*/  LEA R0, R29.reuse, UR7, 0x3 ;  /* 0x000000071d007c11 */ /* 0x040fe4000f8e18ff */
[----:B------:R-:W-:Y:S02]  /*4450*/  SHF.L.U32 R3, R28, 0x1f, RZ ;  /* 0x0000001f1c037819 */ /* 0x000fe400000006ff */
[----:B------:R-:W-:Y:S02]  /*4460*/  LEA R20, R29, UR7, 0x4 ;  /* 0x000000071d147c11 */ /* 0x000fe4000f8e20ff */
[----:B--2---:R-:W2:Y:S02]  /*4470*/  SYNCS.PHASECHK.TRANS64.TRYWAIT P0, [R0+URZ+0x150], R3 ;  /* 0x00015003000075a7 */ /* 0x004ea400080011ff */
[----:B--2---:R-:W-:Y:S05]  /*4480*/  @!P0 BRA `(.L_x_84) ;  /* 0x0000003400f88947 */ /* 0x004fea0003800000 */
.L_x_165:
[----:B------:R-:W-:Y:S01]  /*4490*/  ISETP.GE.AND P0, PT, R60, 0x1, PT ;  /* 0x000000013c00780c */ /* 0x000fe20003f06270 */
[----:B------:R-:W3:Y:S01]  /*44a0*/  LDS.128 R20, [R20+0x1e0] ;  /* 0x0001e00014147984 */ /* 0x000ee20000000c00 */
[----:B------:R-:W-:Y:S01]  /*44b0*/  ISETP.NE.U32.AND P4, PT, RZ, UR4, PT ;  /* 0x00000004ff007c0c */ /* 0x000fe2000bf85070 */
[----:B--2---:R-:W-:Y:S01]  /*44c0*/  VIADD R0, R0, 0x160 ;  /* 0x0000016000007836 */ /* 0x004fe20000000000 */
[----:B------:R-:W-:Y:S02]  /*44d0*/  SHF.L.U32 R26, R30, 0x1f, RZ ;  /* 0x0000001f1e1a7819 */ /* 0x000fe400000006ff */
[----:B------:R-:W-:Y:S02]  /*44e0*/  ISETP.NE.AND.EX P4, PT, RZ, UR5, PT, P4 ;  /* 0x00000005ff007c0c */ /* 0x000fe4000bf85340 */
[----:B------:R-:W-:Y:S01]  /*44f0*/  PRMT R0, RZ, 0x654, R0 ;  /* 0x00000654ff007816 */ /* 0x000fe20000000000 */
[----:B------:R-:W-:Y:S01]  /*4500*/  @!PT LDS RZ, [RZ] ;  /* 0x00000000fffff984 */ /* 0x000fe20000000800 */
[----:B------:R-:W-:Y:S01]  /*4510*/  @!PT LDS RZ, [RZ] ;  /* 0x00000000fffff984 */ /* 0x000fe20000000800 */
[----:B------:R-:W-:Y:S01]  /*4520*/  @!PT LDS RZ, [RZ] ;  /* 0x00000000fffff984 */ /* 0x000fe20000000800 */
[----:B------:R-:W-:Y:S01]  /*4530*/  @!PT LDS RZ, [RZ] ;  /* 0x00000000fffff984 */ /* 0x000fe20000000800 */
[----:B------:R2:W-:Y:S06]  /*4540*/  MEMBAR.ALL.CTA ;  /* 0x0000000000007992 */ /* 0x0005ec0000008000 */
[----:B--2---:R-:W2:Y:S02]  /*4550*/  FENCE.VIEW.ASYNC.S ;  /* 0x00000000000073c6 */ /* 0x004ea40000000000 */
[----:B--2---:R2:W-:Y:S01]  /*4560*/  SYNCS.ARRIVE.TRANS64.RED.A1T0 RZ, [R0+URZ], RZ ;  /* 0x000000ff00ff79a7 */ /* 0x0045e200081004ff */
[----:B---3--:R-:W-:Y:S11]  /*4570*/  LOP3.LUT P3, RZ, R22, 0x1, RZ, 0xc0, !PT ;  /* 0x0000000116ff7812 */ /* 0x008ff6000786c0ff */
[----:B------:R-:W-:Y:S02]  /*4580*/  @!UPT UIADD3 URZ, UPT, UPT, URZ, URZ, URZ ;  /* 0x000000fffffff290 */ /* 0x000fe4000fffe0ff */
[----:B------:R-:W-:Y:S02]  /*4590*/  @P3 MOV R13, R20 ;  /* 0x00000014000d3202 */ /* 0x000fe40000000f00 */
[----:B------:R-:W-:Y:S01]  /*45a0*/  @P3 LOP3.LUT R8, R21, 0xffff, RZ, 0xc0, !PT ;  /* 0x0000ffff15083812 */ /* 0x000fe200078ec0ff */
[----:B--2---:R-:W-:Y:S06]  /*45b0*/  @!P0 BRA `(.L_x_85) ;  /* 0x0000000000a48947 */ /* 0x004fec0003800000 */
[----:B-1----:R-:W-:Y:S01]  /*45c0*/  IMAD.HI.U32 R31, R24, R7, RZ ;  /* 0x00000007181f7227 */ /* 0x002fe200078e00ff */
[----:B------:R-:W-:Y:S02]  /*45d0*/  ISETP.NE.AND P0, PT, R6, 0x1, PT ;  /* 0x000000010600780c */ /* 0x000fe40003f05270 */
[----:B------:R-:W-:Y:S01]  /*45e0*/  ISETP.NE.AND P2, PT, R60, 0x1, PT ;  /* 0x000000013c00780c */ /* 0x000fe20003f45270 */
[----:B----4-:R-:W-:Y:S01]  /*45f0*/  IMAD.HI.U32 R34, R19, R16, RZ ;  /* 0x0000001013227227 */ /* 0x010fe200078e00ff */
[----:B------:R-:W-:Y:S02]  /*4600*/  SHF.R.U32.HI R31, RZ, R18, R31 ;  /* 0x00000012ff1f7219 */ /* 0x000fe4000001161f */
[----:B------:R-:W-:Y:S01]  /*4610*/  ISETP.NE.AND P5, PT, R2, 0x1, PT ;  /* 0x000000010200780c */ /* 0x000fe20003fa5270 */
[----:B------:R-:W-:Y:S01]  /*4620*/  IMAD.HI.U32 R36, R13, R16, RZ ;  /* 0x000000100d247227 */ /* 0x000fe200078e00ff */
[----:B------:R-:W-:Y:S02]  /*4630*/  SHF.R.U32.HI R34, RZ, R17, R34 ;  /* 0x00000011ff227219 */ /* 0x000fe40000011622 */
[----:B------:R-:W-:Y:S01]  /*4640*/  SEL R3, R24, R31, !P0 ;  /* 0x0000001f18037207 */ /* 0x000fe20004000000 */
[C---:B------:R-:W-:Y:S01]  /*4650*/  IMAD.HI.U32 R31, R8.reuse, R7, RZ ;  /* 0x00000007081f7227 */ /* 0x040fe200078e00ff */
[----:B------:R-:W-:Y:S02]  /*4660*/  SEL R11, R19, R34, !P5 ;  /* 0x00000022130b7207 */ /* 0x000fe40006800000 */
[----:B------:R-:W-:Y:S01]  /*4670*/  SHF.R.U32.HI R36, RZ, R17, R36 ;  /* 0x00000011ff247219 */ /* 0x000fe20000011624 */
[----:B------:R-:W-:Y:S01]  /*4680*/  IMAD.HI.U32 R38, R3, R4, RZ ;  /* 0x0000000403267227 */ /* 0x000fe200078e00ff */
[----:B------:R-:W-:Y:S03]  /*4690*/  SHF.R.U32.HI R31, RZ, R18, R31 ;  /* 0x00000012ff1f7219 */ /* 0x000fe6000001161f */
[----:B------:R-:W-:Y:S01]  /*46a0*/  IMAD.HI.U32 R34, R11, R4, RZ ;  /* 0x000000040b227227 */ /* 0x000fe200078e00ff */
[----:B------:R-:W-:Y:S02]  /*46b0*/  @P2 SHF.R.U32.HI R3, RZ, R5, R38 ;  /* 0x00000005ff032219 */ /* 0x000fe40000011626 */
[----:B------:R-:W-:Y:S02]  /*46c0*/  SEL R9, R8, R31, !P0 ;  /* 0x0000001f08097207 */ /* 0x000fe40004000000 */
[----:B------:R-:W-:Y:S01]  /*46d0*/  @P2 SHF.R.U32.HI R11, RZ, R5, R34 ;  /* 0x00000005ff0b2219 */ /* 0x000fe20000011622 */
[C---:B------:R-:W-:Y:S01]  /*46e0*/  IMAD R10, R60.reuse, R3, RZ ;  /* 0x000000033c0a7224 */ /* 0x040fe200078e02ff */
[----:B------:R-:W-:Y:S01]  /*46f0*/  SEL R3, R13, R36, !P5 ;  /* 0x000000240d037207 */ /* 0x000fe20006800000 */
[C---:B------:R-:W-:Y:S03]  /*4700*/  IMAD.HI.U32 R14, R9.reuse, R4, RZ ;  /* 0x00000004090e7227 */ /* 0x040fe600078e00ff */
[----:B------:R-:W-:Y:S01]  /*4710*/  ISETP.GE.AND P0, PT, R9, R10, PT ;  /* 0x0000000a0900720c */ /* 0x000fe20003f06270 */
[C---:B------:R-:W-:Y:S01]  /*4720*/  IMAD R12, R60.reuse, R11, RZ ;  /* 0x0000000b3c0c7224 */ /* 0x040fe200078e02ff */
[-C--:B------:R-:W-:Y:S04]  /*4730*/  SHF.R.U32.HI R14, RZ, R5.reuse, R14 ;  /* 0x00000005ff0e7219 */ /* 0x080fe8000001160e */
[----:B------:R-:W-:Y:S02]  /*4740*/  ISETP.GE.OR P0, PT, R3, R12, P0 ;  /* 0x0000000c0300720c */ /* 0x000fe40000706670 */
[----:B------:R-:W-:Y:S05]  /*4750*/  SEL R15, R9, R14, !P2 ;  /* 0x0000000e090f7207 */ /* 0x000fea0005000000 */
[----:B------:R-:W-:Y:S04]  /*4760*/  IMAD.MOV R14, RZ, RZ, -R15 ;  /* 0x000000ffff0e7224 */ /* 0x000fe800078e0a0f */
[----:B------:R-:W-:Y:S02]  /*4770*/  IMAD R14, R60, R14, R9 ;  /* 0x0000000e3c0e7224 */ /* 0x000fe400078e0209 */
[C---:B------:R-:W-:Y:S05]  /*4780*/  @!P0 IMAD.HI.U32 R10, R3.reuse, R4, RZ ;  /* 0x00000004030a8227 */ /* 0x040fea00078e00ff */
[----:B------:R-:W-:Y:S04]  /*4790*/  @!P0 SHF.R.U32.HI R10, RZ, R5, R10 ;  /* 0x00000005ff0a8219 */ /* 0x000fe8000001160a */
[----:B------:R-:W-:Y:S01]  /*47a0*/  @!P0 SEL R0, R3, R10, !P2 ;  /* 0x0000000a03008207 */ /* 0x000fe20005000000 */
[----:B------:R-:W-:Y:S03]  /*47b0*/  IMAD.MOV R10, RZ, RZ, -R3 ;  /* 0x000000ffff0a7224 */ /* 0x000fe600078e0a03 */
[----:B------:R-:W-:Y:S01]  /*47c0*/  @!P0 IADD3 R15, PT, PT, R15, -R0, RZ ;  /* 0x800000000f0f8210 */ /* 0x000fe20007ffe0ff */
[----:B------:R-:W-:Y:S01]  /*47d0*/  @!P0 IMAD R0, R11, R14, R0 ;  /* 0x0000000e0b008224 */ /* 0x000fe200078e0200 */
[----:B------:R-:W-:Y:S01]  /*47e0*/  IADD3 R11, PT, PT, -R9, RZ, RZ ;  /* 0x000000ff090b7210 */ /* 0x000fe20007ffe1ff */
[----:B------:R-:W-:Y:S02]  /*47f0*/  IMAD R13, R2, R10, R13 ;  /* 0x0000000a020d7224 */ /* 0x000fe400078e020d */
[----:B------:R-:W-:Y:S02]  /*4800*/  @!P0 IMAD R9, R15, R60, R3 ;  /* 0x0000003c0f098224 */ /* 0x000fe400078e0203 */
[----:B------:R-:W-:Y:S02]  /*4810*/  @!P0 IMAD.MOV.U32 R3, RZ, RZ, R0 ;  /* 0x000000ffff038224 */ /* 0x000fe400078e0000 */
[----:B------:R-:W-:Y:S02]  /*4820*/  IMAD R8, R6, R11, R8 ;  /* 0x0000000b06087224 */ /* 0x000fe400078e0208 */
[----:B------:R-:W-:Y:S02]  /*4830*/  IMAD R13, R3, R2, R13 ;  /* 0x00000002030d7224 */ /* 0x000fe400078e020d */
[----:B------:R-:W-:Y:S02]  /*4840*/  IMAD R8, R9, R6, R8 ;  /* 0x0000000609087224 */ /* 0x000fe400078e0208 */
.L_x_85:
[----:B------:R-:W-:Y:S05]  /*4850*/  BRA.U UP1, `(.L_x_86) ;  /* 0x0000000101107547 */ /* 0x000fea000b800000 */
[----:B------:R-:W-:Y:S04]  /*4860*/  MOV R0, UR6 ;  /* 0x0000000600007c02 */ /* 0x000fe80008000f00 */
[----:B------:R-:W-:Y:S04]  /*4870*/  SHF.L.U32 R3, R0, 0x1f, RZ ;  /* 0x0000001f00037819 */ /* 0x000fe800000006ff */
[----:B------:R-:W2:Y:S02]  /*4880*/  SYNCS.PHASECHK.TRANS64.TRYWAIT P0, [UR7+0x148], R3 ;  /* 0x00014803ff0075a7 */ /* 0x000ea40008001107 */
[----:B--2---:R-:W-:Y:S05]  /*4890*/  @!P0 BRA `(.L_x_87) ;  /* 0x0000003400088947 */ /* 0x004fea0003800000 */
.L_x_86:
[----:B------:R-:W-:Y:S05]  /*48a0*/  BRA.U !UP5, `(.L_x_88) ;  /* 0x000000010d347547 */ /* 0x000fea000b800000 */
[----:B------:R-:W-:Y:S01]  /*48b0*/  UPLOP3.LUT UP0, UPT, UPT, UPT, UP4, 0x80, 0x8 ;  /* 0x000000000008789c */ /* 0x000fe20003f0f040 */
[----:B------:R-:W-:Y:S05]  /*48c0*/  HFMA2 R130, -RZ, RZ, 0, 5.9604644775390625e-08 ;  /* 0x00000001ff827431 */ /* 0x000fea00000001ff */
[----:B------:R-:W-:Y:S05]  /*48d0*/  PLOP3.LUT P0, PT, PT, PT, UP0, 0x80, 0x8 ;  /* 0x000000000008781c */ /* 0x000fea0003f0f008 */
[----:B------:R-:W3:Y:S01]  /*48e0*/  @UP0 LDCU.64 UR10, c[0x0][0x888] ;  /* 0x00011100ff0a07ac */ /* 0x000ee20008000a00 */
[----:B------:R-:W-:Y:S04]  /*48f0*/  @UP0 UIMAD UR8, UR36, UR4, URZ ;  /* 0x00000004240802a4 */ /* 0x000fe8000f8e02ff */
[----:B---3--:R-:W-:Y:S06]  /*4900*/  @UP0 UIMAD.WIDE UR10, UR8, 0x4, UR10 ;  /* 0x00000004080a08a5 */ /* 0x008fec000f8e020a */
[----:B------:R-:W-:Y:S02]  /*4910*/  IMAD.U32 R10, RZ, RZ, UR10 ;  /* 0x0000000aff0a7e24 */ /* 0x000fe4000f8e00ff */
[----:B------:R-:W-:Y:S05]  /*4920*/  IMAD.U32 R11, RZ, RZ, UR11 ;  /* 0x0000000bff0b7e24 */ /* 0x000fea000f8e00ff */
[----:B--2---:R-:W2:Y:S02]  /*4930*/  @P0 LDG.E R0, desc[UR44][R10.64] ;  /* 0x0000002c0a000981 */ /* 0x004ea4000c1e1900 */
[----:B--2---:R-:W-:Y:S01]  /*4940*/  @P0 R2UR UR38, R0 ;  /* 0x00000000002602ca */ /* 0x004fe200000e0000 */
[----:B------:R-:W-:Y:S05]  /*4950*/  IMAD.MOV.U32 R0, RZ, RZ, 0x1 ;  /* 0x00000001ff007424 */ /* 0x000fea00078e00ff */
[----:B------:R-:W-:Y:S08]  /*4960*/  @!P0 PRMT R130, R0, 0x7610, R130 ;  /* 0x0000761000828816 */ /* 0x000ff00000000082 */
[----:B------:R-:W3:Y:S02]  /*4970*/  @!UP0 LDCU UR38, c[0x0][0x880] ;  /* 0x00011000ff2687ac */ /* 0x000ee40008000800 */
.L_x_88:
[----:B---3--:R-:W-:Y:S01]  /*4980*/  @!P4 ISETP.EQ.AND P5, PT, RZ, UR38, PT ;  /* 0x00000026ff00cc0c */ /* 0x008fe2000bfa2270 */
[----:B------:R-:W-:Y:S01]  /*4990*/  @!UPT UIADD3 URZ, UPT, UPT, URZ, URZ, URZ ;  /* 0x000000fffffff290 */ /* 0x000fe2000fffe0ff */
[----:B------:R-:W-:Y:S11]  /*49a0*/  @!P4 BRA `(.L_x_89) ;  /* 0x000000000014c947 */ /* 0x000ff60003800000 */
[----:B------:R-:W-:Y:S02]  /*49b0*/  LOP3.LUT P0, RZ, R130, 0xff, RZ, 0xc0, !PT ;  /* 0x000000ff82ff7812 */ /* 0x000fe4000780c0ff */
[----:B------:R-:W-:Y:S04]  /*49c0*/  PLOP3.LUT P5, PT, PT, PT, UP0, 0x80, 0x8 ;  /* 0x000000000008781c */ /* 0x000fe80003faf008 */
[----:B------:R-:W-:Y:S07]  /*49d0*/  PLOP3.LUT P5, PT, P5, PT, PT, 0x8, 0x80 ;  /* 0x000000000080781c */ /* 0x000fee0002fae170 */
[----:B------:R-:W-:Y:S11]  /*49e0*/  @P0 ISETP.EQ.AND P5, PT, RZ, UR38, PT ;  /* 0x00000026ff000c0c */ /* 0x000ff6000bfa2270 */
[----:B------:R-:W-:Y:S02]  /*49f0*/  @!UPT UIADD3 URZ, UPT, UPT, URZ, URZ, URZ ;  /* 0x000000fffffff290 */ /* 0x000fe4000fffe0ff */
.L_x_89:
[----:B------:R-:W3:Y:S01]  /*4a00*/  SYNCS.PHASECHK.TRANS64.TRYWAIT P4, [UR7+0x138], R26 ;  /* 0x0001381aff0075a7 */ /* 0x000ee20008081107 */
[----:B------:R-:W-:Y:S01]  /*4a10*/  @P3 SHF.R.U32.HI R27, RZ, 0x10, R21 ;  /* 0x00000010ff1b3819 */ /* 0x000fe20000011615 */
[----:B------:R-:W-:Y:S01]  /*4a20*/  VIADD R29, R29, 0x1 ;  /* 0x000000011d1d7836 */ /* 0x000fe20000000000 */
[----:B------:R-:W1:Y:S08]  /*4a30*/  LDC.64 R14, c[0x0][0xb10] ;  /* 0x0002c400ff0e7b82 */ /* 0x000e700000000a00 */
[----:B------:R-:W4:Y:S08]  /*4a40*/  LDC.64 R10, c[0x0][0xb18] ;  /* 0x0002c600ff0a7b82 */ /* 0x000f300000000a00 */
[----:B--2---:R-:W2:Y:S08]  /*4a50*/  @!P1 LDC R0, c[0x0][0xb20] ;  /* 0x0002c800ff009b82 */ /* 0x004eb00000000800 */
[----:B------:R-:W2:Y:S01]  /*4a60*/  @!P1 LDC R3, c[0x0][0xb0c] ;  /* 0x0002c300ff039b82 */ /* 0x000ea20000000800 */
[----:B-1----:R-:W-:Y:S05]  /*4a70*/  @!P1 IMAD.HI.U32 R14, R13, R14, RZ ;  /* 0x0000000e0d0e9227 */ /* 0x002fea00078e00ff */
[----:B------:R-:W-:Y:S01]  /*4a80*/  @!P1 SHF.R.U32.HI R14, RZ, R15, R14 ;  /* 0x0000000fff0e9219 */ /* 0x000fe2000001160e */
[----:B----4-:R-:W-:Y:S01]  /*4a90*/  @!P1 IMAD.HI.U32 R11, R8, R11, RZ ;  /* 0x0000000b080b9227 */ /* 0x010fe200078e00ff */
[----:B------:R-:W-:Y:S04]  /*4aa0*/  @!P1 ISETP.NE.AND P0, PT, R10, 0x1, PT ;  /* 0x000000010a00980c */ /* 0x000fe80003f05270 */
[----:B--2---:R-:W-:Y:S02]  /*4ab0*/  @!P1 SHF.R.U32.HI R9, RZ, R0, R11 ;  /* 0x00000000ff099219 */ /* 0x004fe4000001160b */
[----:B------:R-:W-:Y:S02]  /*4ac0*/  @!P1 ISETP.NE.AND P2, PT, R3, 0x1, PT ;  /* 0x000000010300980c */ /* 0x000fe40003f45270 */
[----:B------:R-:W-:Y:S02]  /*4ad0*/  @!P1 SEL R9, R8, R9, !P0 ;  /* 0x0000000908099207 */ /* 0x000fe40004000000 */
[----:B------:R-:W-:Y:S02]  /*4ae0*/  ELECT P0, URZ, PT ;  /* 0x0000000000ff782f */ /* 0x000fe40003800000 */
[----:B------:R-:W-:Y:S05]  /*4af0*/  @!P1 SEL R14, R13, R14, !P2 ;  /* 0x0000000e0d0e9207 */ /* 0x000fea0005000000 */
[----:B------:R-:W-:Y:S02]  /*4b00*/  @!P1 IMAD.IADD R0, R9, 0x1, -R14 ;  /* 0x0000000109009824 */ /* 0x000fe400078e0a0e */
[----:B------:R-:W-:Y:S02]  /*4b10*/  @!P1 IMAD.IADD R9, R14, 0x1, -R9 ;  /* 0x000000010e099824 */ /* 0x000fe400078e0a09 */
[----:B------:R-:W-:Y:S02]  /*4b20*/  @!P1 IMAD R13, R0, R3, R13 ;  /* 0x00000003000d9224 */ /* 0x000fe400078e020d */
[----:B------:R-:W-:Y:S01]  /*4b30*/  @!P1 IMAD R8, R9, R10, R8 ;  /* 0x0000000a09089224 */ /* 0x000fe200078e0208 */
[----:B---3--:R-:W-:Y:S06]  /*4b40*/  @!P4 BRA `(.L_x_90) ;  /* 0x000000300074c947 */ /* 0x008fec0003800000 */
.L_x_168:
[----:B------:R-:W-:Y:S01]  /*4b50*/  PLOP3.LUT P5, PT, P5, P0, PT, 0xf2, 0x2f ;  /* 0x00000000002f781c */ /* 0x000fe20002fa1e72 */
[----:B------:R-:W-:Y:S01]  /*4b60*/  UMOV UR14, 0x0 ;  /* 0x00000000000e7882 */ /* 0x000fe20000000000 */
[----:B------:R-:W-:Y:S01]  /*4b70*/  UMOV UR15, 0x10000000 ;  /* 0x10000000000f7882 */ /* 0x000fe20000000000 */
[----:B------:R-:W-:Y:S01]  /*4b80*/  LOP3.LUT R30, R30, 0x1, RZ, 0x3c, !PT ;  /* 0x000000011e1e7812 */ /* 0x000fe200078e3cff */
[----:B------:R-:W-:Y:S01]  /*4b90*/  UMOV UR28, UR36 ;  /* 0x00000024001c7c82 */ /* 0x000fe20008000000 */
[----:B------:R-:W-:Y:S01]  /*4ba0*/  UMOV UR20, UR36 ;  /* 0x0000002400147c82 */ /* 0x000fe20008000000 */
[----:B------:R-:W-:Y:S01]  /*4bb0*/  UMOV UR12, UR36 ;  /* 0x00000024000c7c82 */ /* 0x000fe20008000000 */
[----:B------:R-:W-:Y:S06]  /*4bc0*/  @P3 R2UR UR36, R27 ;  /* 0x000000001b2432ca */ /* 0x000fec00000e0000 */
[----:B-1----:R-:W-:Y:S01]  /*4bd0*/  @!P5 IADD3 R3, P0, PT, R32, 0x580, RZ ;  /* 0x000005802003d810 */ /* 0x002fe20007f1e0ff */
[----:B------:R-:W-:Y:S01]  /*4be0*/  @!P5 IMAD R123, R123, 0x30, RZ ;  /* 0x000000307b7bd824 */ /* 0x000fe200078e02ff */
[----:B------:R-:W-:Y:S01]  /*4bf0*/  VOTEU.ALL UP1, P5 ;  /* 0x0000000000ff7886 */ /* 0x000fe20002820000 */
[----:B------:R-:W-:Y:S01]  /*4c00*/  @!P5 IMAD.SHL.U32 R129, R129, 0x80, RZ ;  /* 0x000000808181d824 */ /* 0x000fe200078e00ff */
[----:B------:R-:W-:Y:S01]  /*4c10*/  @!P5 R2UR UR9, R3 ;  /* 0x000000000309d2ca */ /* 0x000fe200000e0000 */
[----:B------:R-:W-:Y:S01]  /*4c20*/  @!P5 IMAD.X R0, RZ, RZ, R33, P0 ;  /* 0x000000ffff00d224 */ /* 0x000fe200000e0621 */
[----:B------:R-:W-:Y:S01]  /*4c30*/  @!P5 R2UR UR26, R123 ;  /* 0x000000007b1ad2ca */ /* 0x000fe200000e0000 */
[----:B------:R-:W-:Y:S01]  /*4c40*/  @!UP1 UIADD3 UR25, UPT, UPT, UR7, 0x130, URZ ;  /* 0x0000013007199890 */ /* 0x000fe2000fffe0ff */
[----:B------:R-:W-:Y:S01]  /*4c50*/  @!P5 R2UR UR27, R129 ;  /* 0x00000000811bd2ca */ /* 0x000fe200000e0000 */
[----:B------:R-:W-:Y:S01]  /*4c60*/  @!UP1 UIADD3 UR24, UPT, UPT, UR7, 0x280, URZ ;  /* 0x0000028007189890 */ /* 0x000fe2000fffe0ff */
[----:B------:R-:W-:Y:S01]  /*4c70*/  @!P5 R2UR UR8, R0 ;  /* 0x000000000008d2ca */ /* 0x000fe200000e0000 */
[----:B------:R-:W-:Y:S01]  /*4c80*/  VOTEU.ALL UP3, P5 ;  /* 0x0000000000ff7886 */ /* 0x000fe20002860000 */
[----:B------:R-:W-:Y:S01]  /*4c90*/  @!UP1 UIADD3 UR16, UPT, UPT, UR7, 0xa80, URZ ;  /* 0x00000a8007109890 */ /* 0x000fe2000fffe0ff */
[C---:B------:R-:W-:Y:S01]  /*4ca0*/  ISETP.NE.AND P0, PT, R29.reuse, 0x2, PT ;  /* 0x000000021d00780c */ /* 0x040fe20003f05270 */
[----:B------:R-:W-:Y:S01]  /*4cb0*/  VOTEU.ALL UP2, P5 ;  /* 0x0000000000ff7886 */ /* 0x000fe20002840000 */
[----:B------:R-:W-:Y:S01]  /*4cc0*/  UMOV UR17, UR25 ;  /* 0x0000001900117c82 */ /* 0x000fe20008000000 */
[----:B------:R-:W-:Y:S01]  /*4cd0*/  IMAD.IADD R123, R8, 0x1, R122 ;  /* 0x00000001087b7824 */ /* 0x000fe200078e027a */
[----:B------:R-:W-:Y:S01]  /*4ce0*/  SEL R3, RZ, 0x1, P0 ;  /* 0x00000001ff037807 */ /* 0x000fe20000000000 */
[----:B------:R-:W-:Y:S01]  /*4cf0*/  IMAD.U32 R10, RZ, RZ, UR9 ;  /* 0x00000009ff0a7e24 */ /* 0x000fe2000f8e00ff */
[----:B------:R-:W-:Y:S01]  /*4d00*/  @!UP1 UIADD3 UR18, UPT, UPT, UR26, 0x10, URZ ;  /* 0x000000101a129890 */ /* 0x000fe2000fffe0ff */
[----:B------:R-:W-:Y:S01]  /*4d10*/  SEL R29, R29, RZ, P0 ;  /* 0x000000ff1d1d7207 */ /* 0x000fe20000000000 */
[----:B------:R-:W-:Y:S01]  /*4d20*/  UMOV UR19, UR27 ;  /* 0x0000001b00137c82 */ /* 0x000fe20008000000 */
[----:B------:R-:W-:Y:S01]  /*4d30*/  @!UP1 UIADD3 UR10, UPT, UPT, UR26, 0x20, URZ ;  /* 0x000000201a0a9890 */ /* 0x000fe2000fffe0ff */
[----:B------:R-:W-:Y:S01]  /*4d40*/  IMAD.U32 R11, RZ, RZ, UR8 ;  /* 0x00000008ff0b7e24 */ /* 0x000fe2000f8e00ff */
[----:B------:R-:W-:Y:S01]  /*4d50*/  @!P5 R2UR UR22, R10 ;  /* 0x000000000a16d2ca */ /* 0x000fe200000e0000 */
[----:B------:R-:W-:Y:S01]  /*4d60*/  @!UP1 UIADD3 UR8, UPT, UPT, UR7, 0x1280, URZ ;  /* 0x0000128007089890 */ /* 0x000fe2000fffe0ff */
[----:B------:R-:W-:Y:S01]  /*4d70*/  LOP3.LUT R28, R28, R3, RZ, 0x3c, !PT ;  /* 0x000000031c1c7212 */ /* 0x000fe200078e3cff */
[----:B------:R-:W-:Y:S01]  /*4d80*/  VOTEU.ALL UP1, P5 ;  /* 0x0000000000ff7886 */ /* 0x000fe20002820000 */
[----:B------:R-:W-:Y:S01]  /*4d90*/  @!P5 R2UR UR23, R11 ;  /* 0x000000000b17d2ca */ /* 0x000fe200000e0000 */
[----:B------:R-:W-:Y:S01]  /*4da0*/  UMOV UR9, UR25 ;  /* 0x0000001900097c82 */ /* 0x000fe20008000000 */
[----:B------:R-:W-:Y:S01]  /*4db0*/  UMOV UR11, UR27 ;  /* 0x0000001b000b7c82 */ /* 0x000fe20008000000 */
[----:B------:R-:W-:Y:S10]  /*4dc0*/  IMAD.IADD R129, R13, 0x1, R128 ;  /* 0x000000010d817824 */ /* 0x000ff400078e0280 */
[----:B------:R2:W-:Y:S01]  /*4dd0*/  @!UP3 UTMALDG.3D [UR24], [UR22], desc[UR14] ;  /* 0x00000e181600b5b4 */ /* 0x0005e20008011000 */
[----:B------:R2:W-:Y:S01]  /*4de0*/  @!UP2 UTMALDG.3D [UR16], [UR22], desc[UR14] ;  /* 0x00000e101600a5b4 */ /* 0x0005e20008011000 */
[----:B------:R2:W-:Y:S01]  /*4df0*/  @!UP1 UTMALDG.3D [UR8], [UR22], desc[UR14] ;  /* 0x00000e08160095b4 */ /* 0x0005e20008011000 */
[----:B------:R2:W-:Y:S01]  /*4e00*/  @!P5 SYNCS.ARRIVE.TRANS64.RED.A0TR RZ, [UR7+0x130], R25 ;  /* 0x00013019ffffd9a7 */ /* 0x0005e20008300407 */
[----:B------:R-:W-:Y:S01]  /*4e10*/  UPLOP3.LUT UP1, UPT, UPT, UPT, UPT, 0x80, 0x8 ;  /* 0x000000000008789c */ /* 0x000fe20003f2f070 */
[----:B------:R-:W-:Y:S01]  /*4e20*/  SYNCS.ARRIVE.TRANS64.RED.A1T0 RZ, [UR37], RZ ;  /* 0x000000ffffff79a7 */ /* 0x000fe20008100425 */
[----:B------:R-:W-:Y:S09]  /*4e30*/  @P3 BRA `(.L_x_91) ;  /* 0xfffffff400803947 */ /* 0x000ff2000383ffff */
[----:B------:R-:W-:Y:S07]  /*4e40*/  MOV R0, UR7 ;  /* 0x0000000700007c02 */ /* 0x000fee0008000f00 */
.L_x_92:
[----:B-1----:R-:W-:-:S04]  /*4e50*/  SHF.L.U32 R3, R30, 0x1f, RZ ;  /* 0x0000001f1e037819 */ /* 0x002fc800000006ff */
[----:B------:R1:W3:Y:S03]  /*4e60*/  SYNCS.PHASECHK.TRANS64.TRYWAIT P0, [R0+URZ+0x138], R3 ;  /* 0x00013803000075a7 */ /* 0x0002e600080011ff */
[----:B---3--:R-:W-:Y:S05]  /*4e70*/  @!P0 NANOSLEEP.SYNCS 0x989680 ;  /* 0x009896800000895d */ /* 0x008fea0003900000 */
[----:B------:R-:W3:Y:S02]  /*4e80*/  @!P0 SYNCS.PHASECHK.TRANS64 P0, [R0+URZ+0x138], R3 ;  /* 0x00013803000085a7 */ /* 0x000ee400080010ff */
[----:B--23--:R-:W-:Y:S05]  /*4e90*/  @P0 EXIT ;  /* 0x000000000000094d */ /* 0x00cfea0003800000 */
[----:B------:R-:W-:Y:S05]  /*4ea0*/  BRA `(.L_x_92) ;  /* 0xfffffffc00e87947 */ /* 0x000fea000383ffff */
.L_x_83:
[----:B------:R-:W-:-:S06]  /*4eb0*/  UISETP.GE.AND UP1, UPT, UR8, 0x4, UPT ;  /* 0x000000040800788c */ /* 0x000fcc000bf26270 */
[----:B------:R-:W-:-:S13]  /*4ec0*/  PLOP3.LUT P0, PT, PT, PT, UP1, 0x80, 0x8 ;  /* 0x000000000008781c */ /* 0x000fda0003f0f018 */
[----:B------:R-:W-:Y:S05]  /*4ed0*/  @!P0 EXIT ;  /* 0x000000000000894d */ /* 0x000fea0003800000 */
[----:B------:R-:W-:Y:S01]  /*4ee0*/  BAR.SYNC.DEFER_BLOCKING 0x6, 0xa0 ;  /* 0x0182800000007b1d */ /* 0x000fe20000010000 */
[C---:B------:R-:W-:Y:S01]  /*4ef0*/  IMAD.U32 R2, R144.reuse, 0x10000, RZ ;  /* 0x0001000090027824 */ /* 0x040fe200078e00ff */
[----:B------:R-:W-:Y:S01]  /*4f00*/  LOP3.LUT R143, R5, 0x60, R144, 0xf8, !PT ;  /* 0x00000060058f7812 */ /* 0x000fe200078ef890 */
[----:B------:R-:W-:Y:S01]  /*4f10*/  IMAD.MOV.U32 R142, RZ, RZ, RZ ;  /* 0x000000ffff8e7224 */ /* 0x000fe200078e00ff */
[----:B------:R-:W-:Y:S01]  /*4f20*/  LOP3.LUT R144, R144, 0x60, RZ, 0xc0, !PT ;  /* 0x0000006090907812 */ /* 0x000fe200078ec0ff */
[----:B------:R-:W-:Y:S01]  /*4f30*/  IMAD.MOV.U32 R146, RZ, RZ, RZ ;  /* 0x000000ffff927224 */ /* 0x000fe200078e00ff */
[----:B------:R-:W-:Y:S02]  /*4f40*/  UMOV UR46, 0x400 ;  /* 0x00000400002e7882 */ /* 0x000fe40000000000 */
[----:B------:R-:W1:Y:S01]  /*4f50*/  LDC R137, c[0x0][0x370] ;  /* 0x0000dc00ff897b82 */ /* 0x000e620000000800 */
[----:B------:R-:W-:Y:S01]  /*4f60*/  ULEA UR46, UR37, UR46, 0x18 ;  /* 0x0000002e252e7291 */ /* 0x000fe2000f8ec0ff */
[----:B------:R-:W-:-:S02]  /*4f70*/  LOP3.LUT R2, R2, 0x600000, RZ, 0xc0, !PT ;  /* 0x0060000002027812 */ /* 0x000fc400078ec0ff */
[----:B------:R-:W-:Y:S01]  /*4f80*/  CS2R R140, SRZ ;  /* 0x00000000008c7805 */ /* 0x000fe2000001ff00 */
[----:B------:R-:W2:Y:S02]  /*4f90*/  LDCU.64 UR48, c[0x0][0x348] ;  /* 0x00006900ff3077ac */ /* 0x000ea40008000a00 */
[----:B------:R-:W-:Y:S01]  /*4fa0*/  LEA R143, R143, UR46, 0x4 ;  /* 0x0000002e8f8f7c11 */ /* 0x000fe2000f8e20ff */
[----:B------:R-:W4:Y:S01]  /*4fb0*/  LDC R62, c[0x0][0xb0c] ;  /* 0x0002c300ff3e7b82 */ /* 0x000f220000000800 */
[----:B------:R-:W1:Y:S01]  /*4fc0*/  LDCU.64 UR40, c[0x0][0x888] ;  /* 0x00011100ff2877ac */ /* 0x000e620008000a00 */
[----:B------:R-:W1:Y:S06]  /*4fd0*/  LDCU.64 UR42, c[0x0][0x890] ;  /* 0x00011200ff2a77ac */ /* 0x000e6c0008000a00 */
[----:B------:R-:W1:Y:S01]  /*4fe0*/  LDC R131, c[0x0][0xb20] ;  /* 0x0002c800ff837b82 */ /* 0x000e620000000800 */
[----:B------:R-:W3:Y:S01]  /*4ff0*/  LDS R3, [UR46+0x200] ;  /* 0x0002002eff037984 */ /* 0x000ee20008000800 */
[----:B------:R-:W-:-:S06]  /*5000*/  UMOV UR39, URZ ;  /* 0x000000ff00277c82 */ /* 0x000fcc0008000000 */
[----:B------:R-:W1:Y:S08]  /*5010*/  LDC R61, c[0x0][0xb30] ;  /* 0x0002cc00ff3d7b82 */ /* 0x000e700000000800 */
[----:B------:R-:W1:Y:S08]  /*5020*/  LDC.64 R120, c[0x0][0xb10] ;  /* 0x0002c400ff787b82 */ /* 0x000e700000000a00 */
[----:B------:R-:W1:Y:S08]  /*5030*/  LDC.64 R58, c[0x0][0xb18] ;  /* 0x0002c600ff3a7b82 */ /* 0x000e700000000a00 */
[----:B------:R-:W1:Y:S08]  /*5040*/  LDC.64 R56, c[0x0][0xb28] ;  /* 0x0002ca00ff387b82 */ /* 0x000e700000000a00 */
[----:B------:R-:W1:Y:S01]  /*5050*/  LDC.64 R118, c[0x0][0x8b0] ;  /* 0x00022c00ff767b82 */ /* 0x000e620000000a00 */
[----:B---3--:R-:W-:-:S07]  /*5060*/  IMAD.IADD R2, R3, 0x1, R2 ;  /* 0x0000000103027824 */ /* 0x008fce00078e0202 */
[----:B------:R-:W3:Y:S08]  /*5070*/  LDC.64 R116, c[0x0][0x8a8] ;  /* 0x00022a00ff747b82 */ /* 0x000ef00000000a00 */
[----:B--2-4-:R-:W1:Y:S02]  /*5080*/  LDC R136, c[0x0][0x374] ;  /* 0x0000dd00ff887b82 */ /* 0x014e640000000800 */
.L_x_107:
[C---:B------:R-:W-:Y:S02]  /*5090*/  LEA R0, R146.reuse, UR46, 0x3 ;  /* 0x0000002e92007c11 */ /* 0x040fe4000f8e18ff */
[----:B------:R-:W-:Y:S02]  /*50a0*/  SHF.L.U32 R3, R141, 0x1f, RZ ;  /* 0x0000001f8d037819 */ /* 0x000fe400000006ff */
[----:B------:R-:W-:Y:S02]  /*50b0*/  LEA R12, R146, UR46, 0x4 ;  /* 0x0000002e920c7c11 */ /* 0x000fe4000f8e20ff */
[----:B------:R-:W2:Y:S02]  /*50c0*/  SYNCS.PHASECHK.TRANS64.TRYWAIT P0, [R0+URZ+0x150], R3 ;  /* 0x00015003000075a7 */ /* 0x000ea400080011ff */
[----:B-123--:R-:W-:Y:S05]  /*50d0*/  @!P0 BRA `(.L_x_93) ;  /* 0x0000002c00288947 */ /* 0x00efea0003800000 */
.L_x_169:
[----:B------:R-:W-:Y:S01]  /*50e0*/  ISETP.GE.AND P0, PT, R60, 0x1, PT ;  /* 0x000000013c00780c */ /* 0x000fe20003f06270 */
[----:B------:R-:W4:Y:S01]  /*50f0*/  LDS.128 R12, [R12+0x1e0] ;  /* 0x0001e0000c0c7984 */ /* 0x000f220000000c00 */
[----:B-1----:R-:W-:Y:S01]  /*5100*/  ISETP.NE.U32.AND P2, PT, R118, RZ, PT ;  /* 0x000000ff7600720c */ /* 0x002fe20003f45070 */
[----:B--2---:R-:W-:Y:S01]  /*5110*/  VIADD R0, R0, 0x160 ;  /* 0x0000016000007836 */ /* 0x004fe20000000000 */
[----:B------:R-:W-:Y:S01]  /*5120*/  @!PT LDS RZ, [RZ] ;  /* 0x00000000fffff984 */ /* 0x000fe20000000800 */
[----:B------:R-:W-:Y:S01]  /*5130*/  @!PT LDS RZ, [RZ] ;  /* 0x00000000fffff984 */ /* 0x000fe20000000800 */
[----:B------:R-:W-:Y:S01]  /*5140*/  @!PT LDS RZ, [RZ] ;  /* 0x00000000fffff984 */ /* 0x000fe20000000800 */
[----:B------:R-:W-:Y:S01]  /*5150*/  @!PT LDS RZ, [RZ] ;  /* 0x00000000fffff984 */ /* 0x000fe20000000800 */
[----:B------:R1:W-:Y:S06]  /*5160*/  MEMBAR.ALL.CTA ;  /* 0x0000000000007992 */ /* 0x0003ec0000008000 */
[----:B-1----:R-:W1:Y:S01]  /*5170*/  FENCE.VIEW.ASYNC.S ;  /* 0x00000000000073c6 */ /* 0x002e620000000000 */
[----:B------:R-:W-:Y:S04]  /*5180*/  PRMT R0, RZ, 0x654, R0 ;  /* 0x00000654ff007816 */ /* 0x000fe80000000000 */
[----:B-1----:R1:W-:Y:S01]  /*5190*/  SYNCS.ARRIVE.TRANS64.RED.A1T0 RZ, [R0+URZ], RZ ;  /* 0x000000ff00ff79a7 */ /* 0x0023e200081004ff */
[----:B----4-:R-:W-:Y:S04]  /*51a0*/  LOP3.LUT P6, RZ, R14, 0x1, RZ, 0xc0, !PT ;  /* 0x000000010eff7812 */ /* 0x010fe800078cc0ff */
[----:B------:R-:W-:Y:S09]  /*51b0*/  P2R R145, PR, RZ, 0x40 ;  /* 0x00000040ff917803 */ /* 0x000ff20000000000 */
[----:B------:R-:W-:Y:S02]  /*51c0*/  @P6 MOV R65, R12 ;  /* 0x0000000c00416202 */ /* 0x000fe40000000f00 */
[----:B------:R-:W-:Y:S01]  /*51d0*/  @P6 LOP3.LUT R63, R13, 0xffff, RZ, 0xc0, !PT ;  /* 0x0000ffff0d3f6812 */ /* 0x000fe200078ec0ff */
[----:B-1----:R-:W-:Y:S06]  /*51e0*/  @!P0 BRA `(.L_x_94) ;  /* 0x0000000000a48947 */ /* 0x002fec0003800000 */
[----:B------:R-:W-:Y:S01]  /*51f0*/  IMAD.HI.U32 R16, R136, R59, RZ ;  /* 0x0000003b88107227 */ /* 0x000fe200078e00ff */
[----:B------:R-:W-:Y:S02]  /*5200*/  ISETP.NE.AND P0, PT, R58, 0x1, PT ;  /* 0x000000013a00780c */ /* 0x000fe40003f05270 */
[----:B------:R-:W-:Y:S01]  /*5210*/  ISETP.NE.AND P1, PT, R60, 0x1, PT ;  /* 0x000000013c00780c */ /* 0x000fe20003f25270 */
[-C--:B------:R-:W-:Y:S01]  /*5220*/  IMAD.HI.U32 R10, R137, R120.reuse, RZ ;  /* 0x00000078890a7227 */ /* 0x080fe200078e00ff */
[----:B------:R-:W-:Y:S02]  /*5230*/  SHF.R.U32.HI R11, RZ, R131, R16 ;  /* 0x00000083ff0b7219 */ /* 0x000fe40000011610 */
[----:B------:R-:W-:Y:S01]  /*5240*/  ISETP.NE.AND P3, PT, R62, 0x1, PT ;  /* 0x000000013e00780c */ /* 0x000fe20003f65270 */
[----:B------:R-:W-:Y:S01]  /*5250*/  IMAD.HI.U32 R20, R63, R59, RZ ;  /* 0x0000003b3f147227 */ /* 0x000fe200078e00ff */
[----:B------:R-:W-:Y:S02]  /*5260*/  SHF.R.U32.HI R10, RZ, R121, R10 ;  /* 0x00000079ff0a7219 */ /* 0x000fe4000001160a */
[----:B------:R-:W-:Y:S01]  /*5270*/  SEL R3, R136, R11, !P0 ;  /* 0x0000000b88037207 */ /* 0x000fe20004000000 */
[----:B------:R-:W-:Y:S01]  /*5280*/  IMAD.HI.U32 R18, R65, R120, RZ ;  /* 0x0000007841127227 */ /* 0x000fe200078e00ff */
[----:B------:R-:W-:Y:S03]  /*5290*/  SEL R7, R137, R10, !P3 ;  /* 0x0000000a89077207 */ /* 0x000fe60005800000 */
[-C--:B------:R-:W-:Y:S01]  /*52a0*/  IMAD.HI.U32 R10, R3, R56.reuse, RZ ;  /* 0x00000038030a7227 */ /* 0x080fe200078e00ff */
[----:B------:R-:W-:Y:S03]  /*52b0*/  SHF.R.U32.HI R18, RZ, R121, R18 ;  /* 0x00000079ff127219 */ /* 0x000fe60000011612 */
[----:B------:R-:W-:Y:S01]  /*52c0*/  IMAD.HI.U32 R16, R7, R56, RZ ;  /* 0x0000003807107227 */ /* 0x000fe200078e00ff */
[----:B------:R-:W-:Y:S02]  /*52d0*/  @P1 SHF.R.U32.HI R3, RZ, R57, R10 ;  /* 0x00000039ff031219 */ /* 0x000fe4000001160a */
[----:B------:R-:W-:Y:S02]  /*52e0*/  SHF.R.U32.HI R10, RZ, R131, R20 ;  /* 0x00000083ff0a7219 */ /* 0x000fe40000011614 */
[----:B------:R-:W-:Y:S01]  /*52f0*/  @P1 SHF.R.U32.HI R7, RZ, R57, R16 ;  /* 0x00000039ff071219 */ /* 0x000fe20000011610 */
[C---:B------:R-:W-:Y:S01]  /*5300*/  IMAD R4, R60.reuse, R3, RZ ;  /* 0x000000033c047224 */ /* 0x040fe200078e02ff */
[----:B------:R-:W-:Y:S02]  /*5310*/  SEL R5, R63, R10, !P0 ;  /* 0x0000000a3f057207 */ /* 0x000fe40004000000 */
[----:B------:R-:W-:Y:S01]  /*5320*/  SEL R3, R65, R18, !P3 ;  /* 0x0000001241037207 */ /* 0x000fe20005800000 */
[----:B------:R-:W-:Y:S01]  /*5330*/  IMAD R6, R60, R7, RZ ;  /* 0x000000073c067224 */ /* 0x000fe200078e02ff */
[C---:B------:R-:W-:Y:S01]  /*5340*/  ISETP.GE.AND P0, PT, R5.reuse, R4, PT ;  /* 0x000000040500720c */ /* 0x040fe20003f06270 */
[----:B------:R-:W-:Y:S03]  /*5350*/  IMAD.HI.U32 R8, R5, R56, RZ ;  /* 0x0000003805087227 */ /* 0x000fe600078e00ff */
[----:B------:R-:W-:Y:S01]  /*5360*/  ISETP.GE.OR P0, PT, R3, R6, P0 ;  /* 0x000000060300720c */ /* 0x000fe20000706670 */
[----:B------:R-:W-:Y:S01]  /*5370*/  IMAD.MOV R6, RZ, RZ, -R3 ;  /* 0x000000ffff067224 */ /* 0x000fe200078e0a03 */
[-C--:B------:R-:W-:Y:S03]  /*5380*/  SHF.R.U32.HI R8, RZ, R57.reuse, R8 ;  /* 0x00000039ff087219 */ /* 0x080fe60000011608 */
[----:B------:R-:W-:Y:S01]  /*5390*/  IMAD R65, R62, R6, R65 ;  /* 0x000000063e417224 */ /* 0x000fe200078e0241 */
[----:B------:R-:W-:Y:S05]  /*53a0*/  SEL R9, R5, R8, !P1 ;  /* 0x0000000805097207 */ /* 0x000fea0004800000 */
[----:B------:R-:W-:Y:S02]  /*53b0*/  IMAD.MOV R8, RZ, RZ, -R9 ;  /* 0x000000ffff087224 */ /* 0x000fe400078e0a09 */
[C---:B------:R-:W-:Y:S04]  /*53c0*/  @!P0 IMAD.HI.U32 R4, R3.reuse, R56, RZ ;  /* 0x0000003803048227 */ /* 0x040fe800078e00ff */
[----:B------:R-:W-:Y:S01]  /*53d0*/  IMAD R8, R60, R8, R5 ;  /* 0x000000083c087224 */ /* 0x000fe200078e0205 */
[----:B------:R-:W-:Y:S04]  /*53e0*/  @!P0 SHF.R.U32.HI R4, RZ, R57, R4 ;  /* 0x00000039ff048219 */ /* 0x000fe80000011604 */
[----:B------:R-:W-:Y:S02]  /*53f0*/  @!P0 SEL R0, R3, R4, !P1 ;  /* 0x0000000403008207 */ /* 0x000fe40004800000 */
[----:B------:R-:W-:Y:S02]  /*5400*/  IADD3 R4, PT, PT, -R5, RZ, RZ ;  /* 0x000000ff05047210 */ /* 0x000fe40007ffe1ff */
[----:B------:R-:W-:Y:S01]  /*5410*/  @!P0 IADD3 R9, PT, PT, R9, -R0, RZ ;  /* 0x8000000009098210 */ /* 0x000fe20007ffe0ff */
[----:B------:R-:W-:Y:S02]  /*5420*/  @!P0 IMAD R0, R7, R8, R0 ;  /* 0x0000000807008224 */ /* 0x000fe400078e0200 */
[----:B------:R-:W-:Y:S02]  /*5430*/  IMAD R63, R58, R4, R63 ;  /* 0x000000043a3f7224 */ /* 0x000fe400078e023f */
[----:B------:R-:W-:Y:S02]  /*5440*/  @!P0 IMAD R5, R9, R60, R3 ;  /* 0x0000003c09058224 */ /* 0x000fe400078e0203 */
[----:B------:R-:W-:Y:S04]  /*5450*/  @!P0 IMAD.MOV.U32 R3, RZ, RZ, R0 ;  /* 0x000000ffff038224 */ /* 0x000fe800078e0000 */
[----:B------:R-:W-:Y:S02]  /*5460*/  IMAD R65, R3, R62, R65 ;  /* 0x0000003e03417224 */ /* 0x000fe400078e0241 */
[----:B------:R-:W-:Y:S02]  /*5470*/  IMAD R63, R5, R58, R63 ;  /* 0x0000003a053f7224 */ /* 0x000fe400078e023f */
.L_x_94:
[----:B------:R-:W-:Y:S01]  /*5480*/  UISETP.NE.U32.AND UP3, UPT, UR42, URZ, UPT ;  /* 0x000000ff2a00728c */ /* 0x000fe2000bf65070 */
[----:B------:R-:W-:Y:S03]  /*5490*/  ISETP.NE.AND.EX P2, PT, R119, RZ, PT, P2 ;  /* 0x000000ff7700720c */ /* 0x000fe60003f45320 */
[----:B------:R-:W-:Y:S09]  /*54a0*/  UISETP.NE.AND.EX UP3, UPT, UR43, URZ, UPT, UP3 ;  /* 0x000000ff2b00728c */ /* 0x000ff2000bf65330 */
[----:B------:R-:W-:Y:S05]  /*54b0*/  BRA.U !UP3, `(.L_x_95) ;  /* 0x000000010b387547 */ /* 0x000fea000b800000 */
[----:B------:R-:W-:Y:S01]  /*54c0*/  UISETP.NE.U32.AND UP0, UPT, UR40, URZ, UPT ;  /* 0x000000ff2800728c */ /* 0x000fe2000bf05070 */
[----:B------:R-:W-:Y:S03]  /*54d0*/  HFMA2 R130, -RZ, RZ, 0, 5.9604644775390625e-08 ;  /* 0x00000001ff827431 */ /* 0x000fe600000001ff */
[----:B------:R-:W-:Y:S06]  /*54e0*/  UISETP.NE.AND.EX UP0, UPT, UR41, URZ, UPT, UP0 ;  /* 0x000000ff2900728c */ /* 0x000fec000bf05300 */
[----:B------:R-:W-:Y:S05]  /*54f0*/  PLOP3.LUT P0, PT, PT, PT, UP0, 0x80, 0x8 ;  /* 0x000000000008781c */ /* 0x000fea0003f0f008 */
[----:B------:R-:W1:Y:S01]  /*5500*/  @UP0 LDCU.64 UR6, c[0x0][0x888] ;  /* 0x00011100ff0607ac */ /* 0x000e620008000a00 */
[----:B------:R-:W-:Y:S04]  /*5510*/  @UP0 UIMAD UR4, UR36, UR42, URZ ;  /* 0x0000002a240402a4 */ /* 0x000fe8000f8e02ff */
[----:B-1----:R-:W-:Y:S06]  /*5520*/  @UP0 UIMAD.WIDE UR6, UR4, 0x4, UR6 ;  /* 0x00000004040608a5 */ /* 0x002fec000f8e0206 */
[----:B------:R-:W-:Y:S02]  /*5530*/  IMAD.U32 R4, RZ, RZ, UR6 ;  /* 0x00000006ff047e24 */ /* 0x000fe4000f8e00ff */
[----:B------:R-:W-:Y:S05]  /*5540*/  IMAD.U32 R5, RZ, RZ, UR7 ;  /* 0x00000007ff057e24 */ /* 0x000fea000f8e00ff */
[----:B------:R-:W2:Y:S02]  /*5550*/  @P0 LDG.E R0, desc[UR44][R4.64] ;  /* 0x0000002c04000981 */ /* 0x000ea4000c1e1900 */
[----:B--2---:R-:W-:Y:S01]  /*5560*/  @P0 R2UR UR38, R0 ;  /* 0x00000000002602ca */ /* 0x004fe200000e0000 */
[----:B------:R-:W-:Y:S05]  /*5570*/  IMAD.MOV.U32 R0, RZ, RZ, 0x1 ;  /* 0x00000001ff007424 */ /* 0x000fea00078e00ff */
[----:B------:R-:W-:Y:S08]  /*5580*/  @!P0 PRMT R130, R0, 0x7610, R130 ;  /* 0x0000761000828816 */ /* 0x000ff00000000082 */
[----:B------:R-:W1:Y:S02]  /*5590*/  @!UP0 LDCU UR38, c[0x0][0x880] ;  /* 0x00011000ff2687ac */ /* 0x000e640008000800 */
.L_x_95:
[----:B------:R-:W-:Y:S05]  /*55a0*/  @!P2 BRA `(.L_x_96) ;  /* 0x000000000020a947 */ /* 0x000fea0003800000 */
[----:B---3--:R-:W-:Y:S04]  /*55b0*/  ISETP.NE.U32.AND P0, PT, R116, RZ, PT ;  /* 0x000000ff7400720c */ /* 0x008fe80003f05070 */
[----:B------:R-:W-:Y:S11]  /*55c0*/  ISETP.NE.AND.EX P0, PT, R117, RZ, PT, P0 ;  /* 0x000000ff7500720c */ /* 0x000ff60003f05300 */
[----:B------:R-:W-:Y:S02]  /*55d0*/  @!UPT UIADD3 URZ, UPT, UPT, URZ, URZ, URZ ;  /* 0x000000fffffff290 */ /* 0x000fe4000fffe0ff */
[----:B------:R-:W2:Y:S01]  /*55e0*/  @P0 LDC.64 R4, c[0x0][0x8a8] ;  /* 0x00022a00ff040b82 */ /* 0x000ea20000000a00 */
[----:B------:R-:W-:Y:S04]  /*55f0*/  @P0 IMAD R0, R118, UR36, RZ ;  /* 0x0000002476000c24 */ /* 0x000fe8000f8e02ff */
[----:B--2---:R-:W-:Y:S05]  /*5600*/  @P0 IMAD.WIDE R4, R0, 0x4, R4 ;  /* 0x0000000400040825 */ /* 0x004fea00078e0204 */
[----:B-----5:R2:W5:Y:S02]  /*5610*/  @P0 LDG.E R64, desc[UR44][R4.64] ;  /* 0x0000002c04400981 */ /* 0x020564000c1e1900 */
[----:B--2---:R-:W4:Y:S02]  /*5620*/  @!P0 LDC R64, c[0x0][0x8a0] ;  /* 0x00022800ff408b82 */ /* 0x004f240000000800 */
.L_x_96:
[----:B------:R-:W2:Y:S01]  /*5630*/  LDC.64 R4, c[0x0][0xb10] ;  /* 0x0002c400ff047b82 */ /* 0x000ea20000000a00 */
[----:B------:R-:W-:Y:S01]  /*5640*/  UISETP.NE.AND UP4, UPT, UR47, URZ, UPT ;  /* 0x000000ff2f00728c */ /* 0x000fe2000bf85270 */
[----:B------:R-:W-:Y:S01]  /*5650*/  SHF.L.U32 R8, R142, 0x1f, RZ ;  /* 0x0000001f8e087819 */ /* 0x000fe200000006ff */
[----:B------:R-:W-:Y:S01]  /*5660*/  UPLOP3.LUT UP0, UPT, UPT, UPT, UPT, 0x40, 0x4 ;  /* 0x000000000004789c */ /* 0x000fe20003f0e870 */
[----:B------:R-:W-:Y:S01]  /*5670*/  @P6 SHF.R.U32.HI R139, RZ, 0x10, R13 ;  /* 0x00000010ff8b6819 */ /* 0x000fe2000001160d */
[----:B------:R-:W-:Y:S03]  /*5680*/  ULEA UR50, UR39, UR46, 0x3 ;  /* 0x0000002e27327291 */ /* 0x000fe6000f8e18ff */
[----:B------:R-:W3:Y:S01]  /*5690*/  LDC.64 R6, c[0x0][0xb18] ;  /* 0x0002c600ff067b82 */ /* 0x000ee20000000a00 */
[----:B------:R-:W-:Y:S01]  /*56a0*/  PLOP3.LUT P1, PT, PT, PT, UP4, 0x80, 0x8 ;  /* 0x000000000008781c */ /* 0x000fe20003f2f048 */
[----:B------:R-:W-:Y:S01]  /*56b0*/  VIADD R146, R146, 0x1 ;  /* 0x0000000192927836 */ /* 0x000fe20000000000 */
[----:B------:R-:W-:Y:S02]  /*56c0*/  CS2R R90, SRZ ;  /* 0x00000000005a7805 */ /* 0x000fe4000001ff00 */
[----:B------:R-:W-:Y:S02]  /*56d0*/  CS2R R88, SRZ ;  /* 0x0000000000587805 */ /* 0x000fe4000001ff00 */
[----:B------:R-:W-:Y:S01]  /*56e0*/  CS2R R82, SRZ ;  /* 0x0000000000527805 */ /* 0x000fe2000001ff00 */
[----:B------:R-:W1:Y:S01]  /*56f0*/  @UP4 LDCU.64 UR4, c[0x0][0x888] ;  /* 0x00011100ff0447ac */ /* 0x000e620008000a00 */
[----:B------:R-:W-:Y:S02]  /*5700*/  CS2R R80, SRZ ;  /* 0x0000000000507805 */ /* 0x000fe4000001ff00 */
[----:B------:R-:W-:Y:S02]  /*5710*/  CS2R R74, SRZ ;  /* 0x00000000004a7805 */ /* 0x000fe4000001ff00 */
[----:B------:R-:W-:Y:S01]  /*5720*/  CS2R R72, SRZ ;  /* 0x0000000000487805 */ /* 0x000fe2000001ff00 */
[----:B------:R-:W-:Y:S01]  /*5730*/  @UP4 UPLOP3.LUT UP0, UPT, UPT, UPT, UP3, 0x80, 0x8 ;  /* 0x000000000008489c */ /* 0x000fe20003f0f030 */
[----:B------:R-:W-:Y:S01]  /*5740*/  @P1 LOP3.LUT P0, RZ, R130, 0xff, RZ, 0xc0, !PT ;  /* 0x000000ff82ff1812 */ /* 0x000fe2000780c0ff */
[----:B-1----:R-:W-:Y:S02]  /*5750*/  @UP4 UISETP.NE.AND UP1, UPT, UR38, URZ, UPT ;  /* 0x000000ff2600428c */ /* 0x002fe4000bf25270 */
[----:B------:R-:W-:Y:S02]  /*5760*/  @UP4 UISETP.NE.U32.AND UP2, UPT, UR4, URZ, UPT ;  /* 0x000000ff0400428c */ /* 0x000fe4000bf45070 */
[----:B------:R-:W-:Y:S02]  /*5770*/  @UP4 USEL UR4, URZ, 0xffffffff, UP1 ;  /* 0xffffffffff044887 */ /* 0x000fe40008800000 */
[----:B------:R-:W-:Y:S06]  /*5780*/  @UP4 UISETP.NE.AND.EX UP2, UPT, UR5, URZ, UPT, UP2 ;  /* 0x000000ff0500428c */ /* 0x000fec000bf45320 */
[----:B------:R-:W-:Y:S01]  /*5790*/  @P1 VOTEU.ANY UP1, P0 ;  /* 0x0000000000ff1886 */ /* 0x000fe20000020100 */
[----:B------:R-:W-:Y:S01]  /*57a0*/  ISETP.NE.AND P0, PT, R61, 0x1, PT ;  /* 0x000000013d00780c */ /* 0x000fe20003f05270 */
[----:B------:R-:W-:Y:S04]  /*57b0*/  @UP4 USEL UR5, URZ, 0xffffffff, UP2 ;  /* 0xffffffffff054887 */ /* 0x000fe80009000000 */
[----:B------:R-:W-:Y:S04]  /*57c0*/  @UP0 USEL UR4, UR5, UR4, !UP1 ;  /* 0x0000000405040287 */ /* 0x000fe8000c800000 */
[----:B------:R-:W-:Y:S04]  /*57d0*/  @UP4 ULOP3.LUT UR4, UR4, 0x1, URZ, 0xc0, !UPT ;  /* 0x0000000104044892 */ /* 0x000fe8000f8ec0ff */
[----:B------:R-:W1:Y:S01]  /*57e0*/  @!P0 LDC R0, c[0x0][0xb20] ;  /* 0x0002c800ff008b82 */ /* 0x000e620000000800 */
[----:B------:R-:W-:Y:S01]  /*57f0*/  UISETP.NE.U32.OR UP0, UPT, UR4, 0x1, !UP4 ;  /* 0x000000010400788c */ /* 0x000fe2000e705470 */
[----:B--2---:R-:W-:Y:S01]  /*5800*/  @!P0 IMAD.HI.U32 R4, R65, R4, RZ ;  /* 0x0000000441048227 */ /* 0x004fe200078e00ff */
[----:B---3--:R-:W-:Y:S05]  /*5810*/  @!P0 ISETP.NE.AND P1, PT, R6, 0x1, PT ;  /* 0x000000010600880c */ /* 0x008fea0003f25270 */
[----:B------:R-:W2:Y:S01]  /*5820*/  @!P0 LDC R3, c[0x0][0xb0c] ;  /* 0x0002c300ff038b82 */ /* 0x000ea20000000800 */
[----:B------:R-:W-:Y:S01]  /*5830*/  @!P0 IMAD.HI.U32 R7, R63, R7, RZ ;  /* 0x000000073f078227 */ /* 0x000fe200078e00ff */
[----:B------:R-:W-:Y:S02]  /*5840*/  PLOP3.LUT P3, PT, PT, PT, UP0, 0x80, 0x8 ;  /* 0x000000000008781c */ /* 0x000fe40003f6f008 */
[----:B------:R-:W-:Y:S11]  /*5850*/  @!P0 SHF.R.U32.HI R4, RZ, R5, R4 ;  /* 0x00000005ff048219 */ /* 0x000ff60000011604 */
[----:B------:R-:W-:Y:S04]  /*5860*/  @P3 SHF.L.U32 R9, R140, 0x1f, RZ ;  /* 0x0000001f8c093819 */ /* 0x000fe800000006ff */
[----:B------:R-:W3:Y:S01]  /*5870*/  @P3 SYNCS.PHASECHK.TRANS64.TRYWAIT P5, [UR46+0x130], R9 ;  /* 0x00013009ff0035a7 */ /* 0x000ee200080a112e */
[----:B-1----:R-:W-:Y:S02]  /*5880*/  @!P0 SHF.R.U32.HI R0, RZ, R0, R7 ;  /* 0x00000000ff008219 */ /* 0x002fe40000011607 */
[----:B--2---:R-:W-:Y:S02]  /*5890*/  @!P0 ISETP.NE.AND P2, PT, R3, 0x1, PT ;  /* 0x000000010300880c */ /* 0x004fe40003f45270 */
[----:B------:R-:W-:Y:S02]  /*58a0*/  @!P0 SEL R5, R63, R0, !P1 ;  /* 0x000000003f058207 */ /* 0x000fe40004800000 */
[----:B------:R-:W-:Y:S05]  /*58b0*/  @!P0 SEL R4, R65, R4, !P2 ;  /* 0x0000000441048207 */ /* 0x000fea0005000000 */
[----:B------:R-:W-:Y:S02]  /*58c0*/  @!P0 IMAD.IADD R0, R5, 0x1, -R4 ;  /* 0x0000000105008824 */ /* 0x000fe400078e0a04 */
[----:B------:R-:W-:Y:S01]  /*58d0*/  @!P0 IMAD.IADD R4, R4, 0x1, -R5 ;  /* 0x0000000104048824 */ /* 0x000fe200078e0a05 */
[----:B------:R1:W2:Y:S01]  /*58e0*/  SYNCS.PHASECHK.TRANS64.TRYWAIT P4, [UR50+0x170], R8 ;  /* 0x00017008ff0075a7 */ /* 0x0002a20008081132 */
[----:B------:R-:W-:Y:S02]  /*58f0*/  @!P0 IMAD R65, R0, R3, R65 ;  /* 0x0000000300418224 */ /* 0x000fe400078e0241 */
[----:B------:R-:W-:Y:S01]  /*5900*/  @!P0 IMAD R63, R4, R6, R63 ;  /* 0x00000006043f8224 */ /* 0x000fe200078e023f */
[----:B------:R-:W-:Y:S02]  /*5910*/  PLOP3.LUT P0, PT, PT, PT, PT, 0x8, 0x80 ;  /* 0x000000000080781c */ /* 0x000fe40003f0e170 */
[----:B---3--:R-:W-:Y:S01]  /*5920*/  @P3 PLOP3.LUT P0, PT, P5, PT, PT, 0x8, 0x80 ;  /* 0x000000000080381c */ /* 0x008fe20002f0e170 */
[----:B------:R-:W-:Y:S01]  /*5930*/  @!UPT UIADD3 URZ, UPT, UPT, URZ, URZ, URZ ;  /* 0x000000fffffff290 */ /* 0x000fe2000fffe0ff */
[----:B-1----:R-:W-:Y:S11]  /*5940*/  BRA.U !UP0, `(.L_x_97) ;  /* 0x0000000108907547 */ /* 0x002ff6000b800000 */
[----:B------:R-:W-:Y:S01]  /*5950*/  LOP3.LUT P1, RZ, R130, 0xff, RZ, 0xc0, !PT ;  /* 0x000000ff82ff7812 */ /* 0x000fe2000782c0ff */
[----:B------:R-:W-:Y:S01]  /*5960*/  @!UPT UIADD3 URZ, UPT, UPT, URZ, URZ, URZ ;  /* 0x000000fffffff290 */ /* 0x000fe2000fffe0ff */
[----:B------:R-:W-:Y:S11]  /*5970*/  @!P0 BRA `(.L_x_98) ;  /* 0x00000000000c8947 */ /* 0x000ff60003800000 */
[----:B------:R-:W-:Y:S04]  /*5980*/  SHF.L.U32 R3, R140, 0x1f, RZ ;  /* 0x0000001f8c037819 */ /* 0x000fe800000006ff */
[----:B------:R-:W1:Y:S02]  /*5990*/  SYNCS.PHASECHK.TRANS64.TRYWAIT P0, [UR46+0x130], R3 ;  /* 0x00013003ff0075a7 */ /* 0x000e64000800112e */
[----:B-1----:R-:W-:Y:S05]  /*59a0*/  @!P0 BRA `(.L_x_99) ;  /* 0x0000002400088947 */ /* 0x002fea0003800000 */
.L_x_98:
[----:B------:R-:W-:Y:S01]  /*59b0*/  UISETP.NE.U32.AND UP0, UPT, UR40, URZ, UPT ;  /* 0x000000ff2800728c */ /* 0x000fe2000bf05070 */
[----:B------:R-:W-:Y:S01]  /*59c0*/  CS2R R74, SRZ ;  /* 0x00000000004a7805 */ /* 0x000fe2000001ff00 */
[----:B------:R-:W-:Y:S01]  /*59d0*/  UISETP.NE.AND UP1, UPT, UR38, URZ, UPT ;  /* 0x000000ff2600728c */ /* 0x000fe2000bf25270 */
[----:B------:R-:W-:Y:S01]  /*59e0*/  CS2R R72, SRZ ;  /* 0x0000000000487805 */ /* 0x000fe2000001ff00 */
[----:B------:R-:W-:Y:S01]  /*59f0*/  UISETP.NE.AND.EX UP0, UPT, UR41, URZ, UPT, UP0 ;  /* 0x000000ff2900728c */ /* 0x000fe2000bf05300 */
[----:B------:R-:W-:Y:S01]  /*5a00*/  CS2R R82, SRZ ;  /* 0x0000000000527805 */ /* 0x000fe2000001ff00 */
[----:B------:R-:W-:Y:S01]  /*5a10*/  USEL UR4, URZ, 0xffffffff, UP1 ;  /* 0xffffffffff047887 */ /* 0x000fe20008800000 */
[----:B------:R-:W-:Y:S01]  /*5a20*/  CS2R R80, SRZ ;  /* 0x0000000000507805 */ /* 0x000fe2000001ff00 */
[----:B------:R-:W-:Y:S01]  /*5a30*/  USEL UR5, URZ, 0xffffffff, UP0 ;  /* 0xffffffffff057887 */ /* 0x000fe20008000000 */
[----:B------:R-:W-:Y:S02]  /*5a40*/  CS2R R90, SRZ ;  /* 0x00000000005a7805 */ /* 0x000fe4000001ff00 */
[----:B------:R-:W-:Y:S01]  /*5a50*/  CS2R R88, SRZ ;  /* 0x0000000000587805 */ /* 0x000fe2000001ff00 */
[----:B------:R-:W-:Y:S01]  /*5a60*/  VOTEU.ANY UP0, P1 ;  /* 0x0000000000ff7886 */ /* 0x000fe20000800100 */
[----:B------:R-:W-:Y:S01]  /*5a70*/  @UP3 USEL UR4, UR5, UR4, !UP0 ;  /* 0x0000000405043287 */ /* 0x000fe2000c000000 */
[----:B------:R-:W-:Y:S03]  /*5a80*/  LOP3.LUT R140, R140, 0x1, RZ, 0x3c, !PT ;  /* 0x000000018c8c7812 */ /* 0x000fe600078e3cff */
[----:B------:R-:W-:Y:S04]  /*5a90*/  ULOP3.LUT UR4, UR4, 0x1, URZ, 0xc0, !UPT ;  /* 0x0000000104047892 */ /* 0x000fe8000f8ec0ff */
[----:B------:R-:W-:Y:S02]  /*5aa0*/  UISETP.NE.U32.AND UP0, UPT, UR4, 0x1, UPT ;  /* 0x000000010400788c */ /* 0x000fe4000bf05070 */
[----:B------:R-:W-:Y:S04]  /*5ab0*/  UIADD3 UR4, UPT, UPT, UR46, 0x138, URZ ;  /* 0x000001382e047890 */ /* 0x000fe8000fffe0ff */
[----:B------:R-:W-:Y:S01]  /*5ac0*/  PLOP3.LUT P0, PT, PT, PT, UP0, 0x80, 0x8 ;  /* 0x000000000008781c */ /* 0x000fe20003f0f008 */
[----:B------:R-:W-:Y:S11]  /*5ad0*/  UPRMT UR4, UR37, 0x654, UR4 ;  /* 0x0000065425047896 */ /* 0x000ff60008000004 */
[----:B------:R-:W-:Y:S01]  /*5ae0*/  @!UPT UIADD3 URZ, UPT, UPT, URZ, URZ, URZ ;  /* 0x000000fffffff290 */ /* 0x000fe2000fffe0ff */
[----:B------:R3:W1:Y:S05]  /*5af0*/  @P0 LDS.128 R72, [R143+0x280] ;  /* 0x000280008f480984 */ /* 0x00066a0000000c00 */
[----:B------:R3:W1:Y:S05]  /*5b00*/  @P0 LDS.128 R80, [R143+0xa80] ;  /* 0x000a80008f500984 */ /* 0x00066a0000000c00 */
[----:B------:R3:W1:Y:S01]  /*5b10*/  @P0 LDS.128 R88, [R143+0x1280] ;  /* 0x001280008f580984 */ /* 0x0006620000000c00 */
[----:B------:R-:W-:Y:S01]  /*5b20*/  @!PT LDS RZ, [RZ] ;  /* 0x00000000fffff984 */ /* 0x000fe20000000800 */
[----:B------:R-:W-:Y:S01]  /*5b30*/  @!PT LDS RZ, [RZ] ;  /* 0x00000000fffff984 */ /* 0x000fe20000000800 */
[----:B------:R-:W-:Y:S01]  /*5b40*/  @!PT LDS RZ, [RZ] ;  /* 0x00000000fffff984 */ /* 0x000fe20000000800 */
[----:B------:R-:W-:Y:S01]  /*5b50*/  @!PT LDS RZ, [RZ] ;  /* 0x00000000fffff984 */ /* 0x000fe20000000800 */
[----:B------:R4:W-:Y:S06]  /*5b60*/  MEMBAR.ALL.CTA ;  /* 0x0000000000007992 */ /* 0x0009ec0000008000 */
[----:B----4-:R-:W4:Y:S02]  /*5b70*/  FENCE.VIEW.ASYNC.S ;  /* 0x00000000000073c6 */ /* 0x010f240000000000 */
[----:B----4-:R-:W-:Y:S01]  /*5b80*/  SYNCS.ARRIVE.TRANS64.RED.A1T0 RZ, [UR4], RZ ;  /* 0x000000ffffff79a7 */ /* 0x010fe20008100404 */
.L_x_97:
[----:B-1----:R-:W-:Y:S05]  /*5b90*/  MOV R3, UR39 ;  /* 0x0000002700037c02 */ /* 0x002fea0008000f00 */
[----:B------:R-:W-:Y:S05]  /*5ba0*/  IMAD R66, R3, 0x30, R2 ;  /* 0x0000003003427824 */ /* 0x000fea00078e0202 */
[----:B------:R-:W-:Y:S04]  /*5bb0*/  SHF.R.U32.HI R5, RZ, 0x15, R66 ;  /* 0x00000015ff057819 */ /* 0x000fe80000011642 */
[----:B------:R-:W-:Y:S01]  /*5bc0*/  LOP3.LUT P0, RZ, R5, 0x3, R138, 0x48, !PT ;  /* 0x0000000305ff7812 */ /* 0x000fe2000780488a */
[----:B------:R-:W-:Y:S01]  /*5bd0*/  @!UPT UIADD3 URZ, UPT, UPT, URZ, URZ, URZ ;  /* 0x000000fffffff290 */ /* 0x000fe2000fffe0ff */
[----:B--2---:R-:W-:Y:S11]  /*5be0*/  @P4 BRA `(.L_x_100) ;  /* 0x0000000000084947 */ /* 0x004ff60003800000 */
[----:B------:R-:W1:Y:S02]  /*5bf0*/  SYNCS.PHASECHK.TRANS64.TRYWAIT P1, [UR50+0x170], R8 ;  /* 0x00017008ff0075a7 */ /* 0x000e640008021132 */
[----:B-1----:R-:W-:Y:S05]  /*5c00*/  @!P1 BRA `(.L_x_101) ;  /* 0x0000002000889947 */ /* 0x002fea0003800000 */
.L_x_100:
[----:B------:R-:W-:Y:S05]  /*5c10*/  @!P0 BRA `(.L_x_102) ;  /* 0x0000000000408947 */ /* 0x000fea0003800000 */
[----:B------:R-:W2:Y:S01]  /*5c20*/  LDCU.64 UR8, c[0x4][0x68] ;  /* 0x01000d00ff0877ac */ /* 0x000ea20008000a00 */
[----:B------:R-:W-:Y:S01]  /*5c30*/  MOV R15, 0x0 ;  /* 0x00000000000f7802 */ /* 0x000fe20000000f00 */
[----:B------:R-:W-:Y:S02]  /*5c40*/  HFMA2 R12, -RZ, RZ, 0, 5.9604644775390625e-08 ;  /* 0x00000001ff0c7431 */ /* 0x000fe400000001ff */
[----:B-1----:R-:W-:Y:S02]  /*5c50*/  IMAD.MOV.U32 R8, RZ, RZ, 0x192 ;  /* 0x00000192ff087424 */ /* 0x002fe400078e00ff */
[----:B------:R-:W-:Y:S01]  /*5c60*/  IMAD.MOV.U32 R13, RZ, RZ, RZ ;  /* 0x000000ffff0d7224 */ /* 0x000fe200078e00ff */
[----:B------:R-:W1:Y:S01]  /*5c70*/  LDCU.64 UR6, c[0x4][0x70] ;  /* 0x01000e00ff0677ac */ /* 0x000e620008000a00 */
[----:B------:R-:W3:Y:S01]  /*5c80*/  LDC.64 R14, c[0x4][R15] ;  /* 0x010000000f0e7b82 */ /* 0x000ee20000000a00 */
[----:B------:R-:W4:Y:S01]  /*5c90*/  LDCU.64 UR4, c[0x4][0x8] ;  /* 0x01000100ff0477ac */ /* 0x000f220008000a00 */
[----:B--2---:R-:W-:Y:S01]  /*5ca0*/  MOV R5, UR9 ;  /* 0x0000000900057c02 */ /* 0x004fe20008000f00 */
[----:B------:R-:W-:Y:S01]  /*5cb0*/  IMAD.U32 R4, RZ, RZ, UR8 ;  /* 0x00000008ff047e24 */ /* 0x000fe2000f8e00ff */
[----:B-1----:R-:W-:Y:S01]  /*5cc0*/  MOV R7, UR7 ;  /* 0x0000000700077c02 */ /* 0x002fe20008000f00 */
[----:B------:R-:W-:Y:S01]  /*5cd0*/  IMAD.U32 R6, RZ, RZ, UR6 ;  /* 0x00000006ff067e24 */ /* 0x000fe2000f8e00ff */
[----:B----4-:R-:W-:Y:S01]  /*5ce0*/  MOV R11, UR5 ;  /* 0x00000005000b7c02 */ /* 0x010fe20008000f00 */
[----:B------:R-:W-:Y:S02]  /*5cf0*/  IMAD.U32 R10, RZ, RZ, UR4 ;  /* 0x00000004ff0a7e24 */ /* 0x000fe4000f8e00ff */
[----:B------:R-:W-:Y:S07]  /*5d00*/  LEPC R20, `(.L_x_102) ;  /* 0x000000001014794e */ /* 0x000fee0000000000 */
[----:B---3-5:R-:W-:Y:S05]  /*5d10*/  CALL.ABS.NOINC R14 ;  /* 0x000000000e007343 */ /* 0x028fea0003c00000 */
.L_x_102:
[----:B------:R-:W-:Y:S05]  /*5d20*/  WARPSYNC.ALL ;  /* 0x0000000000007948 */ /* 0x000fea0003800000 */
[C---:B------:R-:W-:Y:S01]  /*5d30*/  R2UR UR4, R66.reuse ;  /* 0x00000000420472ca */ /* 0x040fe200000e0000 */
[----:B-1----:R-:W-:Y:S05]  /*5d40*/  VIADD R3, R66, 0x10 ;  /* 0x0000001042037836 */ /* 0x002fea0000000000 */
[----:B------:R-:W-:Y:S04]  /*5d50*/  SHF.R.U32.HI R3, RZ, 0x15, R3 ;  /* 0x00000015ff037819 */ /* 0x000fe80000011603 */
[----:B------:R-:W-:Y:S03]  /*5d60*/  LOP3.LUT P0, RZ, R3, 0x3, R138, 0x48, !PT ;  /* 0x0000000303ff7812 */ /* 0x000fe6000780488a */
[----:B------:R-:W1:Y:S10]  /*5d70*/  LDTM.x16 R40, tmem[UR4] ;  /* 0x00000004002879ee */ /* 0x000e740008240000 */
[----:B-1----:R-:W-:Y:S05]  /*5d80*/  @!P0 BRA `(.L_x_103) ;  /* 0x0000000000408947 */ /* 0x002fea0003800000 */
[----:B------:R-:W1:Y:S01]  /*5d90*/  LDCU.64 UR8, c[0x4][0x68] ;  /* 0x01000d00ff0877ac */ /* 0x000e620008000a00 */
[----:B------:R-:W-:Y:S01]  /*5da0*/  MOV R15, 0x0 ;  /* 0x00000000000f7802 */ /* 0x000fe20000000f00 */
[----:B------:R-:W-:Y:S02]  /*5db0*/  HFMA2 R12, -RZ, RZ, 0, 5.9604644775390625e-08 ;  /* 0x00000001ff0c7431 */ /* 0x000fe400000001ff */
[----:B------:R-:W-:Y:S02]  /*5dc0*/  IMAD.MOV.U32 R8, RZ, RZ, 0x192 ;  /* 0x00000192ff087424 */ /* 0x000fe400078e00ff */
[----:B------:R-:W-:Y:S01]  /*5dd0*/  IMAD.MOV.U32 R13, RZ, RZ, RZ ;  /* 0x000000ffff0d7224 */ /* 0x000fe200078e00ff */
[----:B------:R-:W2:Y:S01]  /*5de0*/  LDCU.64 UR6, c[0x4][0x70] ;  /* 0x01000e00ff0677ac */ /* 0x000ea20008000a00 */
[----:B------:R-:W3:Y:S01]  /*5df0*/  LDC.64 R14, c[0x4][R15] ;  /* 0x010000000f0e7b82 */ /* 0x000ee20000000a00 */
[----:B------:R-:W4:Y:S01]  /*5e00*/  LDCU.64 UR4, c[0x4][0x8] ;  /* 0x01000100ff0477ac */ /* 0x000f220008000a00 */
[----:B-1----:R-:W-:Y:S01]  /*5e10*/  MOV R5, UR9 ;  /* 0x0000000900057c02 */ /* 0x002fe20008000f00 */
[----:B------:R-:W-:Y:S01]  /*5e20*/  IMAD.U32 R4, RZ, RZ, UR8 ;  /* 0x00000008ff047e24 */ /* 0x000fe2000f8e00ff */
[----:B--2---:R-:W-:Y:S01]  /*5e30*/  MOV R7, UR7 ;  /* 0x0000000700077c02 */ /* 0x004fe20008000f00 */
[----:B------:R-:W-:Y:S01]  /*5e40*/  IMAD.U32 R6, RZ, RZ, UR6 ;  /* 0x00000006ff067e24 */ /* 0x000fe2000f8e00ff */
[----:B----4-:R-:W-:Y:S01]  /*5e50*/  MOV R11, UR5 ;  /* 0x00000005000b7c02 */ /* 0x010fe20008000f00 */
[----:B------:R-:W-:Y:S02]  /*5e60*/  IMAD.U32 R10, RZ, RZ, UR4 ;  /* 0x00000004ff0a7e24 */ /* 0x000fe4000f8e00ff */
[----:B------:R-:W-:Y:S07]  /*5e70*/  LEPC R20, `(.L_x_103) ;  /* 0x000000001014794e */ /* 0x000fee0000000000 */
[----:B---3-5:R-:W-:Y:S05]  /*5e80*/  CALL.ABS.NOINC R14 ;  /* 0x000000000e007343 */ /* 0x028fea0003c00000 */
.L_x_103:
[----:B------:R-:W-:Y:S05]  /*5e90*/  WARPSYNC.ALL ;  /* 0x0000000000007948 */ /* 0x000fea0003800000 */
[C---:B------:R-:W-:Y:S01]  /*5ea0*/  R2UR UR4, R66.reuse ;  /* 0x00000000420472ca */ /* 0x040fe200000e0000 */
[----:B------:R-:W-:Y:S05]  /*5eb0*/  VIADD R3, R66, 0x20 ;  /* 0x0000002042037836 */ /* 0x000fea0000000000 */
[----:B------:R-:W-:Y:S04]  /*5ec0*/  SHF.R.U32.HI R3, RZ, 0x15, R3 ;  /* 0x00000015ff037819 */ /* 0x000fe80000011603 */
[----:B------:R-:W-:Y:S03]  /*5ed0*/  LOP3.LUT P0, RZ, R3, 0x3, R138, 0x48, !PT ;  /* 0x0000000303ff7812 */ /* 0x000fe6000780488a */
[----:B------:R-:W1:Y:S10]  /*5ee0*/  LDTM.x16 R24, tmem[UR4+0x10] ;  /* 0x00001004001879ee */ /* 0x000e740008240000 */
        /* <DEDUP_REMOVED lines=17> */
.L_x_104:
[----:B------:R-:W-:Y:S01]  /*6000*/  ISETP.NE.AND P0, PT, R144, RZ, PT ;  /* 0x000000ff9000720c */ /* 0x000fe20003f05270 */
[----:B------:R-:W-:Y:S05]  /*6010*/  WARPSYNC.ALL ;  /* 0x0000000000007948 */ /* 0x000fea0003800000 */
[----:B----45:R-:W-:Y:S01]  /*6020*/  IMAD R0, R64, R40, RZ ;  /* 0x0000002840007224 */ /* 0x030fe200078e02ff */
[----:B------:R-:W-:Y:S01]  /*6030*/  R2UR UR4, R66 ;  /* 0x00000000420472ca */ /* 0x000fe200000e0000 */
[----:B------:R-:W-:Y:S01]  /*6040*/  UIADD3 UR5, UPT, UPT, UR50, 0x190, URZ ;  /* 0x0000019032057890 */ /* 0x000fe2000fffe0ff */
[----:B------:R-:W-:Y:S01]  /*6050*/  SHF.L.U32 R68, R72, 0x10, RZ ;  /* 0x0000001048447819 */ /* 0x000fe200000006ff */
[----:B------:R-:W-:Y:S01]  /*6060*/  IMAD R3, R64, R41, RZ ;  /* 0x0000002940037224 */ /* 0x000fe200078e02ff */
[----:B------:R-:W-:Y:S01]  /*6070*/  PRMT R67, R72, 0x8880, RZ ;  /* 0x0000888048437816 */ /* 0x000fe200000000ff */
[----:B------:R-:W-:Y:S01]  /*6080*/  IMAD R20, R64, R42, RZ ;  /* 0x0000002a40147224 */ /* 0x000fe200078e02ff */
[----:B------:R-:W-:Y:S01]  /*6090*/  SHF.L.U32 R69, R72, 0x8, RZ ;  /* 0x0000000848457819 */ /* 0x000fe200000006ff */
[C---:B------:R-:W-:Y:S01]  /*60a0*/  IMAD R21, R64.reuse, R43, RZ ;  /* 0x0000002b40157224 */ /* 0x040fe200078e02ff */
[----:B------:R-:W-:Y:S01]  /*60b0*/  SHF.R.S32.HI R68, RZ, 0x18, R68 ;  /* 0x00000018ff447819 */ /* 0x000fe20000011444 */
[----:B------:R-:W-:Y:S01]  /*60c0*/  IMAD R0, R67, UR38, R0 ;  /* 0x0000002643007c24 */ /* 0x000fe2000f8e0200 */
[C---:B------:R-:W-:Y:S01]  /*60d0*/  PRMT R115, R73.reuse, 0x8880, RZ ;  /* 0x0000888049737816 */ /* 0x040fe200000000ff */
[----:B------:R-:W-:Y:S01]  /*60e0*/  IMAD R22, R64, R44, RZ ;  /* 0x0000002c40167224 */ /* 0x000fe200078e02ff */
[----:B------:R-:W-:Y:S01]  /*60f0*/  SHF.R.S32.HI R69, RZ, 0x18, R69 ;  /* 0x00000018ff457819 */ /* 0x000fe20000011445 */
[----:B------:R-:W-:Y:S01]  /*6100*/  IMAD R3, R68, UR38, R3 ;  /* 0x0000002644037c24 */ /* 0x000fe2000f8e0203 */
[----:B------:R-:W-:Y:S01]  /*6110*/  SHF.R.S32.HI R70, RZ, 0x18, R72 ;  /* 0x00000018ff467819 */ /* 0x000fe20000011448 */
[----:B------:R-:W-:Y:S01]  /*6120*/  IMAD.MOV.U32 R67, RZ, RZ, R115 ;  /* 0x000000ffff437224 */ /* 0x000fe200078e0073 */
[----:B------:R-:W-:Y:S01]  /*6130*/  SHF.L.U32 R114, R73, 0x10, RZ ;  /* 0x0000001049727819 */ /* 0x000fe200000006ff */
[----:B------:R-:W-:Y:S01]  /*6140*/  IMAD R20, R69, UR38, R20 ;  /* 0x0000002645147c24 */ /* 0x000fe2000f8e0214 */
[----:B------:R-:W-:Y:S01]  /*6150*/  SHF.L.U32 R112, R73, 0x8, RZ ;  /* 0x0000000849707819 */ /* 0x000fe200000006ff */
[----:B------:R-:W-:Y:S01]  /*6160*/  IMAD R21, R70, UR38, R21 ;  /* 0x0000002646157c24 */ /* 0x000fe2000f8e0215 */
[----:B------:R-:W-:Y:S01]  /*6170*/  SHF.R.S32.HI R68, RZ, 0x18, R114 ;  /* 0x00000018ff447819 */ /* 0x000fe20000011472 */
[----:B------:R-:W-:Y:S01]  /*6180*/  IMAD R23, R64, R45, RZ ;  /* 0x0000002d40177224 */ /* 0x000fe200078e02ff */
[----:B------:R-:W-:Y:S01]  /*6190*/  PRMT R110, R74, 0x8880, RZ ;  /* 0x000088804a6e7816 */ /* 0x000fe200000000ff */
[----:B------:R-:W-:Y:S01]  /*61a0*/  IMAD R22, R67, UR38, R22 ;  /* 0x0000002643167c24 */ /* 0x000fe2000f8e0216 */
[----:B------:R-:W-:Y:S01]  /*61b0*/  SHF.R.S32.HI R67, RZ, 0x18, R112 ;  /* 0x00000018ff437819 */ /* 0x000fe20000011470 */
[----:B------:R-:W-:Y:S01]  /*61c0*/  IMAD R40, R64, R46, RZ ;  /* 0x0000002e40287224 */ /* 0x000fe200078e02ff */
[----:B------:R-:W-:Y:S01]  /*61d0*/  SHF.R.S32.HI R72, RZ, 0x18, R73 ;  /* 0x00000018ff487819 */ /* 0x000fe20000011449 */
[C---:B------:R-:W-:Y:S01]  /*61e0*/  IMAD.U32 R109, R74.reuse, 0x10000, RZ ;  /* 0x000100004a6d7824 */ /* 0x040fe200078e00ff */
[----:B------:R-:W-:Y:S01]  /*61f0*/  SHF.L.U32 R71, R74, 0x8, RZ ;  /* 0x000000084a477819 */ /* 0x000fe200000006ff */
[----:B------:R-:W-:Y:S01]  /*6200*/  IMAD R41, R64, R47, RZ ;  /* 0x0000002f40297224 */ /* 0x000fe200078e02ff */
[----:B------:R-:W-:Y:S01]  /*6210*/  MOV R69, R110 ;  /* 0x0000006e00457202 */ /* 0x000fe20000000f00 */
[----:B------:R-:W-:Y:S01]  /*6220*/  IMAD R23, R68, UR38, R23 ;  /* 0x0000002644177c24 */ /* 0x000fe2000f8e0217 */
[----:B------:R-:W-:Y:S01]  /*6230*/  SHF.R.S32.HI R68, RZ, 0x18, R109 ;  /* 0x00000018ff447819 */ /* 0x000fe2000001146d */
[C---:B------:R-:W-:Y:S01]  /*6240*/  IMAD R42, R64.reuse, R48, RZ ;  /* 0x00000030402a7224 */ /* 0x040fe200078e02ff */
[----:B------:R-:W-:Y:S01]  /*6250*/  PRMT R104, R75, 0x8880, RZ ;  /* 0x000088804b687816 */ /* 0x000fe200000000ff */
[----:B------:R-:W-:Y:S01]  /*6260*/  IMAD R40, R67, UR38, R40 ;  /* 0x0000002643287c24 */ /* 0x000fe2000f8e0228 */
[----:B------:R-:W-:Y:S01]  /*6270*/  SHF.R.S32.HI R71, RZ, 0x18, R71 ;  /* 0x00000018ff477819 */ /* 0x000fe20000011447 */
[----:B------:R-:W-:Y:S01]  /*6280*/  IMAD R43, R64, R49, RZ ;  /* 0x00000031402b7224 */ /* 0x000fe200078e02ff */
[----:B------:R-:W-:Y:S01]  /*6290*/  SHF.R.S32.HI R74, RZ, 0x18, R74 ;  /* 0x00000018ff4a7819 */ /* 0x000fe2000001144a */
[----:B------:R-:W-:Y:S01]  /*62a0*/  IMAD R41, R72, UR38, R41 ;  /* 0x0000002648297c24 */ /* 0x000fe2000f8e0229 */
[C---:B------:R-:W-:Y:S01]  /*62b0*/  SHF.L.U32 R103, R75.reuse, 0x10, RZ ;  /* 0x000000104b677819 */ /* 0x040fe200000006ff */
[C---:B------:R-:W-:Y:S01]  /*62c0*/  IMAD R44, R64.reuse, R50, RZ ;  /* 0x00000032402c7224 */ /* 0x040fe200078e02ff */
[----:B------:R-:W-:Y:S01]  /*62d0*/  SHF.L.U32 R102, R75, 0x8, RZ ;  /* 0x000000084b667819 */ /* 0x000fe200000006ff */
[----:B------:R-:W-:Y:S01]  /*62e0*/  IMAD R42, R69, UR38, R42 ;  /* 0x00000026452a7c24 */ /* 0x000fe2000f8e022a */
[----:B------:R-:W-:Y:S01]  /*62f0*/  MOV R67, R104 ;  /* 0x0000006800437202 */ /* 0x000fe20000000f00 */
[----:B------:R-:W-:Y:S01]  /*6300*/  IMAD R45, R64, R51, RZ ;  /* 0x00000033402d7224 */ /* 0x000fe200078e02ff */
[----:B------:R-:W-:Y:S01]  /*6310*/  PRMT R113, R80, 0x8880, RZ ;  /* 0x0000888050717816 */ /* 0x000fe200000000ff */
[----:B------:R-:W-:Y:S01]  /*6320*/  IMAD R43, R68, UR38, R43 ;  /* 0x00000026442b7c24 */ /* 0x000fe2000f8e022b */
[----:B------:R-:W-:Y:S01]  /*6330*/  SHF.R.S32.HI R68, RZ, 0x18, R103 ;  /* 0x00000018ff447819 */ /* 0x000fe20000011467 */
[C---:B------:R-:W-:Y:S01]  /*6340*/  IMAD R46, R64.reuse, R52, RZ ;  /* 0x00000034402e7224 */ /* 0x040fe200078e02ff */
[----:B------:R-:W-:Y:S01]  /*6350*/  SHF.R.S32.HI R69, RZ, 0x18, R102 ;  /* 0x00000018ff457819 */ /* 0x000fe20000011466 */
[----:B------:R-:W-:Y:S01]  /*6360*/  IMAD R44, R71, UR38, R44 ;  /* 0x00000026472c7c24 */ /* 0x000fe2000f8e022c */
[----:B------:R-:W-:Y:S01]  /*6370*/  SHF.R.S32.HI R76, RZ, 0x18, R75 ;  /* 0x00000018ff4c7819 */ /* 0x000fe2000001144b */
[----:B------:R-:W-:Y:S01]  /*6380*/  IMAD R47, R64, R53, RZ ;  /* 0x00000035402f7224 */ /* 0x000fe200078e02ff */
[----:B------:R-:W-:Y:S01]  /*6390*/  SHF.L.U32 R111, R80, 0x10, RZ ;  /* 0x00000010506f7819 */ /* 0x000fe200000006ff */
[----:B------:R-:W-:Y:S01]  /*63a0*/  IMAD R45, R74, UR38, R45 ;  /* 0x000000264a2d7c24 */ /* 0x000fe2000f8e022d */
[----:B------:R-:W-:Y:S01]  /*63b0*/  PRMT R107, R81, 0x8880, RZ ;  /* 0x00008880516b7816 */ /* 0x000fe200000000ff */
[C---:B------:R-:W-:Y:S01]  /*63c0*/  IMAD R48, R64.reuse, R54, RZ ;  /* 0x0000003640307224 */ /* 0x040fe200078e02ff */
[----:B------:R-:W-:Y:S01]  /*63d0*/  SHF.R.S32.HI R78, RZ, 0x18, R80 ;  /* 0x00000018ff4e7819 */ /* 0x000fe20000011450 */
[----:B------:R-:W-:Y:S01]  /*63e0*/  IMAD R46, R67, UR38, R46 ;  /* 0x00000026432e7c24 */ /* 0x000fe2000f8e022e */
[----:B------:R-:W-:Y:S01]  /*63f0*/  MOV R67, R113 ;  /* 0x0000007100437202 */ /* 0x000fe20000000f00 */
[----:B------:R-:W-:Y:S01]  /*6400*/  IMAD R49, R64, R55, RZ ;  /* 0x0000003740317224 */ /* 0x000fe200078e02ff */
[C---:B------:R-:W-:Y:S01]  /*6410*/  SHF.L.U32 R106, R81.reuse, 0x10, RZ ;  /* 0x00000010516a7819 */ /* 0x040fe200000006ff */
[----:B------:R-:W-:Y:S01]  /*6420*/  IMAD R47, R68, UR38, R47 ;  /* 0x00000026442f7c24 */ /* 0x000fe2000f8e022f */
[----:B------:R-:W-:Y:S01]  /*6430*/  SHF.R.S32.HI R68, RZ, 0x18, R111 ;  /* 0x00000018ff447819 */ /* 0x000fe2000001146f */
[----:B------:R-:W-:Y:S01]  /*6440*/  IMAD R24, R64, R24, RZ ;  /* 0x0000001840187224 */ /* 0x000fe200078e02ff */
[----:B------:R-:W-:Y:S01]  /*6450*/  SHF.L.U32 R105, R81, 0x8, RZ ;  /* 0x0000000851697819 */ /* 0x000fe200000006ff */
[----:B------:R-:W-:Y:S01]  /*6460*/  IMAD.SHL.U32 R108, R80, 0x100, RZ ;  /* 0x00000100506c7824 */ /* 0x000fe200078e00ff */
[----:B------:R-:W-:Y:S01]  /*6470*/  PRMT R101, R82, 0x8880, RZ ;  /* 0x0000888052657816 */ /* 0x000fe200000000ff */
[----:B------:R-:W-:Y:S01]  /*6480*/  IMAD R48, R69, UR38, R48 ;  /* 0x0000002645307c24 */ /* 0x000fe2000f8e0230 */
[----:B------:R-:W-:Y:S01]  /*6490*/  MOV R69, R107 ;  /* 0x0000006b00457202 */ /* 0x000fe20000000f00 */
        /* <DEDUP_REMOVED lines=8> */
[----:B------:R-:W-:Y:S01]  /*6520*/  IMAD R27, R64, R27, RZ ;  /* 0x0000001b401b7224 */ /* 0x000fe200078e02ff */
[----:B------:R-:W-:Y:S01]  /*6530*/  SHF.L.U32 R99, R82, 0x8, RZ ;  /* 0x0000000852637819 */ /* 0x000fe200000006ff */
[----:B------:R-:W-:Y:S01]  /*6540*/  IMAD R25, R68, UR38, R25 ;  /* 0x0000002644197c24 */ /* 0x000fe2000f8e0219 */
[----:B------:R-:W-:Y:S01]  /*6550*/  SHF.R.S32.HI R68, RZ, 0x18, R106 ;  /* 0x00000018ff447819 */ /* 0x000fe2000001146a */
[C---:B------:R-:W-:Y:S01]  /*6560*/  IMAD R28, R64.reuse, R28, RZ ;  /* 0x0000001c401c7224 */ /* 0x040fe200078e02ff */
[----:B------:R-:W-:Y:S01]  /*6570*/  PRMT R98, R83, 0x8880, RZ ;  /* 0x0000888053627816 */ /* 0x000fe200000000ff */
        /* <DEDUP_REMOVED lines=11> */
[----:B------:R-:W-:Y:S01]  /*6630*/  SHF.L.U32 R95, R88, 0x10, RZ ;  /* 0x00000010585f7819 */ /* 0x000fe200000006ff */
[----:B------:R-:W-:Y:S01]  /*6640*/  IMAD R29, R68, UR38, R29 ;  /* 0x00000026441d7c24 */ /* 0x000fe2000f8e021d */
[----:B------:R-:W-:Y:S01]  /*6650*/  SHF.R.S32.HI R68, RZ, 0x18, R100 ;  /* 0x00000018ff447819 */ /* 0x000fe20000011464 */
[----:B------:R-:W-:Y:S01]  /*6660*/  IMAD R32, R64, R32, RZ ;  /* 0x0000002040207224 */ /* 0x000fe200078e02ff */
[----:B------:R-:W-:Y:S01]  /*6670*/  SHF.L.U32 R93, R88, 0x8, RZ ;  /* 0x00000008585d7819 */ /* 0x000fe200000006ff */
[----:B------:R-:W-:Y:S01]  /*6680*/  IMAD R30, R71, UR38, R30 ;  /* 0x00000026471e7c24 */ /* 0x000fe2000f8e021e */
[----:B------:R-:W-:Y:S01]  /*6690*/  SHF.R.S32.HI R71, RZ, 0x18, R94 ;  /* 0x00000018ff477819 */ /* 0x000fe2000001145e */
[----:B------:R-:W-:Y:S01]  /*66a0*/  IMAD.MOV.U32 R67, RZ, RZ, R101 ;  /* 0x000000ffff437224 */ /* 0x000fe200078e0065 */
[C---:B------:R-:W-:Y:S01]  /*66b0*/  PRMT R92, R89.reuse, 0x8880, RZ ;  /* 0x00008880595c7816 */ /* 0x040fe200000000ff */
[----:B------:R-:W-:Y:S01]  /*66c0*/  IMAD R31, R80, UR38, R31 ;  /* 0x00000026501f7c24 */ /* 0x000fe2000f8e021f */
[----:B------:R-:W-:Y:S01]  /*66d0*/  SHF.R.S32.HI R70, RZ, 0x18, R88 ;  /* 0x00000018ff467819 */ /* 0x000fe20000011458 */
[C---:B------:R-:W-:Y:S01]  /*66e0*/  IMAD R33, R64.reuse, R33, RZ ;  /* 0x0000002140217224 */ /* 0x040fe200078e02ff */
[----:B------:R-:W-:Y:S01]  /*66f0*/  SHF.L.U32 R87, R89, 0x10, RZ ;  /* 0x0000001059577819 */ /* 0x000fe200000006ff */
[----:B------:R-:W-:Y:S01]  /*6700*/  IMAD R32, R67, UR38, R32 ;  /* 0x0000002643207c24 */ /* 0x000fe2000f8e0220 */
[----:B------:R-:W-:Y:S01]  /*6710*/  SHF.R.S32.HI R67, RZ, 0x18, R99 ;  /* 0x00000018ff437819 */ /* 0x000fe20000011463 */
[----:B------:R-:W-:Y:S01]  /*6720*/  IMAD R34, R64, R34, RZ ;  /* 0x0000002240227224 */ /* 0x000fe200078e02ff */
[----:B------:R-:W-:Y:S01]  /*6730*/  SHF.R.S32.HI R86, RZ, 0x18, R89 ;  /* 0x00000018ff567819 */ /* 0x000fe20000011459 */
[----:B------:R-:W-:Y:S01]  /*6740*/  IMAD.U32 R96, R83, 0x10000, RZ ;  /* 0x0001000053607824 */ /* 0x000fe200078e00ff */
[----:B------:R-:W-:Y:S01]  /*6750*/  PRMT R83, R90, 0x8880, RZ ;  /* 0x000088805a537816 */ /* 0x000fe200000000ff */
[----:B------:R-:W-:Y:S01]  /*6760*/  IMAD R35, R64, R35, RZ ;  /* 0x0000002340237224 */ /* 0x000fe200078e02ff */
[----:B------:R-:W-:Y:S01]  /*6770*/  SHF.L.U32 R81, R90, 0x10, RZ ;  /* 0x000000105a517819 */ /* 0x000fe200000006ff */
[----:B------:R-:W-:Y:S01]  /*6780*/  IMAD R33, R68, UR38, R33 ;  /* 0x0000002644217c24 */ /* 0x000fe2000f8e0221 */
[----:B------:R-:W-:Y:S01]  /*6790*/  SHF.R.S32.HI R68, RZ, 0x18, R96 ;  /* 0x00000018ff447819 */ /* 0x000fe20000011460 */
[----:B------:R-:W-:Y:S01]  /*67a0*/  IMAD R36, R64, R36, RZ ;  /* 0x0000002440247224 */ /* 0x000fe200078e02ff */
[----:B------:R-:W-:Y:S01]  /*67b0*/  SHF.L.U32 R79, R90, 0x8, RZ ;  /* 0x000000085a4f7819 */ /* 0x000fe200000006ff */
[----:B------:R-:W-:Y:S01]  /*67c0*/  IMAD R34, R67, UR38, R34 ;  /* 0x0000002643227c24 */ /* 0x000fe2000f8e0222 */
[----:B------:R-:W-:Y:S01]  /*67d0*/  MOV R67, R97 ;  /* 0x0000006100437202 */ /* 0x000fe20000000f00 */
[----:B------:R-:W-:Y:S01]  /*67e0*/  IMAD R37, R64, R37, RZ ;  /* 0x0000002540257224 */ /* 0x000fe200078e02ff */
[C---:B------:R-:W-:Y:S01]  /*67f0*/  PRMT R77, R91.reuse, 0x8880, RZ ;  /* 0x000088805b4d7816 */ /* 0x040fe200000000ff */
[----:B------:R-:W-:Y:S01]  /*6800*/  IMAD R35, R82, UR38, R35 ;  /* 0x0000002652237c24 */ /* 0x000fe2000f8e0223 */
[----:B------:R-:W-:Y:S01]  /*6810*/  SHF.R.S32.HI R88, RZ, 0x18, R90 ;  /* 0x00000018ff587819 */ /* 0x000fe2000001145a */
[C---:B------:R-:W-:Y:S01]  /*6820*/  IMAD R38, R64.reuse, R38, RZ ;  /* 0x0000002640267224 */ /* 0x040fe200078e02ff */
[----:B------:R-:W-:Y:S01]  /*6830*/  SHF.L.U32 R75, R91, 0x10, RZ ;  /* 0x000000105b4b7819 */ /* 0x000fe200000006ff */
[----:B------:R-:W-:Y:S01]  /*6840*/  IMAD R36, R69, UR38, R36 ;  /* 0x0000002645247c24 */ /* 0x000fe2000f8e0224 */
[----:B------:R-:W-:Y:S01]  /*6850*/  MOV R69, R92 ;  /* 0x0000005c00457202 */ /* 0x000fe20000000f00 */
[----:B------:R-:W-:Y:S01]  /*6860*/  IMAD R39, R64, R39, RZ ;  /* 0x0000002740277224 */ /* 0x000fe200078e02ff */
[----:B------:R-:W-:Y:S01]  /*6870*/  SHF.L.U32 R73, R91, 0x8, RZ ;  /* 0x000000085b497819 */ /* 0x000fe200000006ff */
[----:B------:R-:W-:Y:S01]  /*6880*/  IMAD R37, R68, UR38, R37 ;  /* 0x0000002644257c24 */ /* 0x000fe2000f8e0225 */
[----:B------:R-:W-:Y:S01]  /*6890*/  SHF.R.S32.HI R68, RZ, 0x18, R95 ;  /* 0x00000018ff447819 */ /* 0x000fe2000001145f */
[----:B------:R-:W-:Y:S01]  /*68a0*/  IMAD R38, R71, UR38, R38 ;  /* 0x0000002647267c24 */ /* 0x000fe2000f8e0226 */
[----:B------:R-:W-:Y:S01]  /*68b0*/  SHF.R.S32.HI R90, RZ, 0x18, R91 ;  /* 0x00000018ff5a7819 */ /* 0x000fe2000001145b */
[----:B------:R-:W-:Y:S01]  /*68c0*/  IMAD R39, R84, UR38, R39 ;  /* 0x0000002654277c24 */ /* 0x000fe2000f8e0227 */
[----:B------:R-:W-:Y:S01]  /*68d0*/  I2IP.S8.S32.SAT R124, R21, R20, RZ ;  /* 0x00000014157c7239 */ /* 0x000fe200000014ff */
[----:B------:R-:W-:Y:S01]  /*68e0*/  IMAD.SHL.U32 R85, R89, 0x100, RZ ;  /* 0x0000010059557824 */ /* 0x000fe200078e00ff */
[----:B------:R-:W-:Y:S01]  /*68f0*/  I2IP.S8.S32.SAT R125, R41, R40, RZ ;  /* 0x00000028297d7239 */ /* 0x000fe200000014ff */
[----:B------:R-:W1:Y:S01]  /*6900*/  LDTM.x16 R4, tmem[UR4+0x20] ;  /* 0x00002004000479ee */ /* 0x000e620008240000 */
[----:B------:R-:W-:Y:S01]  /*6910*/  NOP ;  /* 0x0000000000007918 */ /* 0x000fe20000000000 */
[----:B------:R-:W-:Y:S01]  /*6920*/  UPRMT UR5, UR37, 0x654, UR5 ;  /* 0x0000065425057896 */ /* 0x000fe20008000005 */
[----:B------:R-:W-:Y:S01]  /*6930*/  I2IP.S8.S32.SAT R124, R3, R0, R124 ;  /* 0x00000000037c7239 */ /* 0x000fe2000000147c */
[----:B------:R-:W-:Y:S01]  /*6940*/  UIADD3 UR16, UPT, UPT, UR39, 0x1, URZ ;  /* 0x0000000127107890 */ /* 0x000fe2000fffe0ff */
[----:B------:R-:W-:Y:S01]  /*6950*/  I2IP.S8.S32.SAT R125, R23, R22, R125 ;  /* 0x00000016177d7239 */ /* 0x000fe2000000147d */
[----:B------:R-:W-:Y:S01]  /*6960*/  BSSY.RECONVERGENT B0, `(.L_x_105) ;  /* 0x000005f000007945 */ /* 0x000fe20003800200 */
[----:B------:R-:W-:Y:S02]  /*6970*/  I2IP.S8.S32.SAT R126, R45, R44, RZ ;  /* 0x0000002c2d7e7239 */ /* 0x000fe400000014ff */
[----:B------:R-:W-:Y:S02]  /*6980*/  I2IP.S8.S32.SAT R127, R49, R48, RZ ;  /* 0x00000030317f7239 */ /* 0x000fe400000014ff */
[----:B-1----:R-:W-:Y:S01]  /*6990*/  SYNCS.ARRIVE.TRANS64.RED.A1T0 RZ, [UR5], RZ ;  /* 0x000000ffffff79a7 */ /* 0x002fe20008100405 */
[----:B------:R-:W-:Y:S02]  /*69a0*/  I2IP.S8.S32.SAT R126, R43, R42, R126 ;  /* 0x0000002a2b7e7239 */ /* 0x000fe4000000147e */
[----:B------:R-:W-:Y:S02]  /*69b0*/  I2IP.S8.S32.SAT R127, R47, R46, R127 ;  /* 0x0000002e2f7f7239 */ /* 0x000fe4000000147f */
[----:B------:R-:W-:Y:S02]  /*69c0*/  I2IP.S8.S32.SAT R132, R27, R26, RZ ;  /* 0x0000001a1b847239 */ /* 0x000fe400000014ff */
[----:B------:R-:W-:Y:S01]  /*69d0*/  I2IP.S8.S32.SAT R133, R31, R30, RZ ;  /* 0x0000001e1f857239 */ /* 0x000fe200000014ff */
[----:B------:R1:W-:Y:S01]  /*69e0*/  STS.128 [R143+0x1a80], R124 ;  /* 0x001a807c8f007388 */ /* 0x0003e20000000c00 */
[----:B------:R-:W-:Y:S02]  /*69f0*/  I2IP.S8.S32.SAT R132, R25, R24, R132 ;  /* 0x0000001819847239 */ /* 0x000fe40000001484 */
[----:B------:R-:W-:Y:S01]  /*6a00*/  I2IP.S8.S32.SAT R133, R29, R28, R133 ;  /* 0x0000001c1d857239 */ /* 0x000fe20000001485 */
[C---:B------:R-:W-:Y:S01]  /*6a10*/  IMAD R4, R64.reuse, R4, RZ ;  /* 0x0000000440047224 */ /* 0x040fe200078e02ff */
[----:B------:R-:W-:Y:S01]  /*6a20*/  I2IP.S8.S32.SAT R134, R35, R34, RZ ;  /* 0x0000002223867239 */ /* 0x000fe200000014ff */
[C---:B------:R-:W-:Y:S01]  /*6a30*/  IMAD R5, R64.reuse, R5, RZ ;  /* 0x0000000540057224 */ /* 0x040fe200078e02ff */
[----:B------:R-:W-:Y:S01]  /*6a40*/  I2IP.S8.S32.SAT R135, R39, R38, RZ ;  /* 0x0000002627877239 */ /* 0x000fe200000014ff */
[----:B------:R-:W-:Y:S01]  /*6a50*/  IMAD R4, R67, UR38, R4 ;  /* 0x0000002643047c24 */ /* 0x000fe2000f8e0204 */
[----:B------:R-:W-:Y:S01]  /*6a60*/  SHF.R.S32.HI R67, RZ, 0x18, R93 ;  /* 0x00000018ff437819 */ /* 0x000fe2000001145d */
[C---:B------:R-:W-:Y:S01]  /*6a70*/  IMAD R6, R64.reuse, R6, RZ ;  /* 0x0000000640067224 */ /* 0x040fe200078e02ff */
[----:B------:R-:W-:Y:S01]  /*6a80*/  I2IP.S8.S32.SAT R134, R33, R32, R134 ;  /* 0x0000002021867239 */ /* 0x000fe20000001486 */
[----:B------:R-:W-:Y:S01]  /*6a90*/  IMAD R7, R64, R7, RZ ;  /* 0x0000000740077224 */ /* 0x000fe200078e02ff */
[----:B------:R-:W-:Y:S01]  /*6aa0*/  I2IP.S8.S32.SAT R135, R37, R36, R135 ;  /* 0x0000002425877239 */ /* 0x000fe20000001487 */
[----:B------:R-:W-:Y:S01]  /*6ab0*/  IMAD R5, R68, UR38, R5 ;  /* 0x0000002644057c24 */ /* 0x000fe2000f8e0205 */
[----:B------:R-:W-:Y:S01]  /*6ac0*/  SHF.R.S32.HI R68, RZ, 0x18, R87 ;  /* 0x00000018ff447819 */ /* 0x000fe20000011457 */
[C---:B------:R-:W-:Y:S02]  /*6ad0*/  IMAD R8, R64.reuse, R8, RZ ;  /* 0x0000000840087224 */ /* 0x040fe400078e02ff */
[----:B------:R-:W-:Y:S01]  /*6ae0*/  IMAD R6, R67, UR38, R6 ;  /* 0x0000002643067c24 */ /* 0x000fe2000f8e0206 */
[----:B------:R1:W-:Y:S01]  /*6af0*/  STS.128 [R143+0x2280], R132 ;  /* 0x002280848f007388 */ /* 0x0003e20000000c00 */
[----:B------:R-:W-:Y:S01]  /*6b00*/  IMAD R9, R64, R9, RZ ;  /* 0x0000000940097224 */ /* 0x000fe200078e02ff */
[----:B------:R-:W-:Y:S01]  /*6b10*/  SHF.R.S32.HI R67, RZ, 0x18, R85 ;  /* 0x00000018ff437819 */ /* 0x000fe20000011455 */
[----:B------:R-:W-:Y:S02]  /*6b20*/  IMAD R7, R70, UR38, R7 ;  /* 0x0000002646077c24 */ /* 0x000fe4000f8e0207 */
[C---:B------:R-:W-:Y:S02]  /*6b30*/  IMAD R10, R64.reuse, R10, RZ ;  /* 0x0000000a400a7224 */ /* 0x040fe400078e02ff */
[----:B------:R-:W-:Y:S01]  /*6b40*/  IMAD R8, R69, UR38, R8 ;  /* 0x0000002645087c24 */ /* 0x000fe2000f8e0208 */
[----:B------:R-:W-:Y:S01]  /*6b50*/  I2IP.S8.S32.SAT R148, R7, R6, RZ ;  /* 0x0000000607947239 */ /* 0x000fe200000014ff */
[----:B------:R-:W-:Y:S01]  /*6b60*/  IMAD R11, R64, R11, RZ ;  /* 0x0000000b400b7224 */ /* 0x000fe200078e02ff */
[----:B------:R-:W-:Y:S01]  /*6b70*/  MOV R69, R83 ;  /* 0x0000005300457202 */ /* 0x000fe20000000f00 */
[----:B------:R-:W-:Y:S01]  /*6b80*/  IMAD R9, R68, UR38, R9 ;  /* 0x0000002644097c24 */ /* 0x000fe2000f8e0209 */
[----:B------:R-:W-:Y:S01]  /*6b90*/  I2IP.S8.S32.SAT R148, R5, R4, R148 ;  /* 0x0000000405947239 */ /* 0x000fe20000001494 */
[C---:B------:R-:W-:Y:S01]  /*6ba0*/  IMAD R12, R64.reuse, R12, RZ ;  /* 0x0000000c400c7224 */ /* 0x040fe200078e02ff */
[----:B------:R-:W-:Y:S01]  /*6bb0*/  SHF.R.S32.HI R68, RZ, 0x18, R81 ;  /* 0x00000018ff447819 */ /* 0x000fe20000011451 */
[----:B------:R-:W-:Y:S01]  /*6bc0*/  IMAD R10, R67, UR38, R10 ;  /* 0x00000026430a7c24 */ /* 0x000fe2000f8e020a */
[----:B------:R-:W-:Y:S01]  /*6bd0*/  SHF.R.S32.HI R67, RZ, 0x18, R79 ;  /* 0x00000018ff437819 */ /* 0x000fe2000001144f */
[----:B------:R-:W-:Y:S02]  /*6be0*/  IMAD R13, R64, R13, RZ ;  /* 0x0000000d400d7224 */ /* 0x000fe400078e02ff */
[----:B------:R-:W-:Y:S02]  /*6bf0*/  IMAD R11, R86, UR38, R11 ;  /* 0x00000026560b7c24 */ /* 0x000fe4000f8e020b */
[C---:B------:R-:W-:Y:S02]  /*6c00*/  IMAD R14, R64.reuse, R14, RZ ;  /* 0x0000000e400e7224 */ /* 0x040fe400078e02ff */
[----:B------:R-:W-:Y:S01]  /*6c10*/  IMAD R12, R69, UR38, R12 ;  /* 0x00000026450c7c24 */ /* 0x000fe2000f8e020c */
[----:B------:R-:W-:Y:S01]  /*6c20*/  I2IP.S8.S32.SAT R149, R11, R10, RZ ;  /* 0x0000000a0b957239 */ /* 0x000fe200000014ff */
[----:B------:R-:W-:Y:S01]  /*6c30*/  IMAD R15, R64, R15, RZ ;  /* 0x0000000f400f7224 */ /* 0x000fe200078e02ff */
[----:B------:R-:W-:Y:S01]  /*6c40*/  MOV R69, R77 ;  /* 0x0000004d00457202 */ /* 0x000fe20000000f00 */
[----:B------:R-:W-:Y:S01]  /*6c50*/  IMAD R13, R68, UR38, R13 ;  /* 0x00000026440d7c24 */ /* 0x000fe2000f8e020d */
[----:B------:R-:W-:Y:S01]  /*6c60*/  SHF.R.S32.HI R68, RZ, 0x18, R75 ;  /* 0x00000018ff447819 */ /* 0x000fe2000001144b */
[C---:B------:R-:W-:Y:S01]  /*6c70*/  IMAD R16, R64.reuse, R16, RZ ;  /* 0x0000001040107224 */ /* 0x040fe200078e02ff */
[----:B------:R-:W-:Y:S01]  /*6c80*/  I2IP.S8.S32.SAT R149, R9, R8, R149 ;  /* 0x0000000809957239 */ /* 0x000fe20000001495 */
[----:B------:R-:W-:Y:S01]  /*6c90*/  IMAD R14, R67, UR38, R14 ;  /* 0x00000026430e7c24 */ /* 0x000fe2000f8e020e */
[----:B------:R-:W-:Y:S01]  /*6ca0*/  SHF.R.S32.HI R67, RZ, 0x18, R73 ;  /* 0x00000018ff437819 */ /* 0x000fe20000011449 */
[----:B------:R-:W-:Y:S02]  /*6cb0*/  IMAD R17, R64, R17, RZ ;  /* 0x0000001140117224 */ /* 0x000fe400078e02ff */
[----:B------:R-:W-:Y:S02]  /*6cc0*/  IMAD R15, R88, UR38, R15 ;  /* 0x00000026580f7c24 */ /* 0x000fe4000f8e020f */
[----:B------:R-:W-:Y:S02]  /*6cd0*/  IMAD R16, R69, UR38, R16 ;  /* 0x0000002645107c24 */ /* 0x000fe4000f8e0210 */
[----:B------:R-:W-:Y:S01]  /*6ce0*/  IMAD R18, R64, R18, RZ ;  /* 0x0000001240127224 */ /* 0x000fe200078e02ff */
[----:B------:R-:W-:Y:S01]  /*6cf0*/  I2IP.S8.S32.SAT R147, R15, R14, RZ ;  /* 0x0000000e0f937239 */ /* 0x000fe200000014ff */
[----:B------:R-:W-:Y:S02]  /*6d00*/  IMAD R17, R68, UR38, R17 ;  /* 0x0000002644117c24 */ /* 0x000fe4000f8e0211 */
[----:B------:R-:W-:Y:S01]  /*6d10*/  IMAD R19, R64, R19, RZ ;  /* 0x0000001340137224 */ /* 0x000fe200078e02ff */
[----:B------:R-:W-:Y:S01]  /*6d20*/  I2IP.S8.S32.SAT R150, R13, R12, R147 ;  /* 0x0000000c0d967239 */ /* 0x000fe20000001493 */
[----:B------:R-:W-:Y:S02]  /*6d30*/  IMAD R18, R67, UR38, R18 ;  /* 0x0000002643127c24 */ /* 0x000fe4000f8e0212 */
[----:B------:R-:W-:Y:S05]  /*6d40*/  IMAD R19, R90, UR38, R19 ;  /* 0x000000265a137c24 */ /* 0x000fea000f8e0213 */
[----:B------:R-:W-:Y:S04]  /*6d50*/  I2IP.S8.S32.SAT R152, R19, R18, RZ ;  /* 0x0000001213987239 */ /* 0x000fe800000014ff */
[----:B------:R-:W-:Y:S05]  /*6d60*/  I2IP.S8.S32.SAT R151, R17, R16, R152 ;  /* 0x0000001011977239 */ /* 0x000fea0000001498 */
[----:B------:R1:W-:Y:S01]  /*6d70*/  STS.128 [R143+0x2a80], R148 ;  /* 0x002a80948f007388 */ /* 0x0003e20000000c00 */
[----:B------:R-:W-:Y:S01]  /*6d80*/  @!PT LDS RZ, [RZ] ;  /* 0x00000000fffff984 */ /* 0x000fe20000000800 */
[----:B------:R-:W-:Y:S01]  /*6d90*/  @!PT LDS RZ, [RZ] ;  /* 0x00000000fffff984 */ /* 0x000fe20000000800 */
[----:B------:R-:W-:Y:S01]  /*6da0*/  @!PT LDS RZ, [RZ] ;  /* 0x00000000fffff984 */ /* 0x000fe20000000800 */
[----:B------:R-:W-:Y:S01]  /*6db0*/  @!PT LDS RZ, [RZ] ;  /* 0x00000000fffff984 */ /* 0x000fe20000000800 */
[----:B------:R2:W-:Y:S07]  /*6dc0*/  MEMBAR.ALL.CTA ;  /* 0x0000000000007992 */ /* 0x0005ee0000008000 */
[----:B--2---:R-:W2:Y:S02]  /*6dd0*/  FENCE.VIEW.ASYNC.S ;  /* 0x00000000000073c6 */ /* 0x004ea40000000000 */
[----:B--2---:R-:W-:Y:S06]  /*6de0*/  BAR.SYNC.DEFER_BLOCKING 0x1, 0x80 ;  /* 0x0042000000007b1d */ /* 0x004fec0000010000 */
[----:B------:R-:W-:Y:S05]  /*6df0*/  @P0 BRA `(.L_x_106) ;  /* 0x0000000000540947 */ /* 0x000fea0003800000 */
[----:B------:R-:W-:Y:S01]  /*6e00*/  R2UR UR13, R123 ;  /* 0x000000007b0d72ca */ /* 0x000fe200000e0000 */
[----:B------:R-:W-:Y:S01]  /*6e10*/  UIADD3 UR18, UP0, UPT, UR48, 0x680, URZ ;  /* 0x0000068030127890 */ /* 0x000fe2000ff1e0ff */
[----:B------:R-:W-:Y:S01]  /*6e20*/  R2UR UR14, R129 ;  /* 0x00000000810e72ca */ /* 0x000fe200000e0000 */
[----:B------:R-:W-:Y:S02]  /*6e30*/  UIADD3 UR12, UPT, UPT, UR46, 0x1a80, URZ ;  /* 0x00001a802e0c7890 */ /* 0x000fe4000fffe0ff */
[----:B------:R-:W-:Y:S01]  /*6e40*/  UIADD3.X UR19, UPT, UPT, URZ, UR49, URZ, UP0, !UPT ;  /* 0x00000031ff137290 */ /* 0x000fe200087fe4ff */
[----:B------:R-:W-:Y:S01]  /*6e50*/  UMOV UR15, UR36 ;  /* 0x00000024000f7c82 */ /* 0x000fe20008000000 */
[----:B------:R-:W-:Y:S01]  /*6e60*/  UIADD3 UR8, UPT, UPT, UR46, 0x2280, URZ ;  /* 0x000022802e087890 */ /* 0x000fe2000fffe0ff */
[----:B------:R-:W-:Y:S01]  /*6e70*/  UMOV UR11, UR36 ;  /* 0x00000024000b7c82 */ /* 0x000fe20008000000 */
[----:B------:R-:W-:Y:S04]  /*6e80*/  UIADD3 UR4, UPT, UPT, UR46, 0x2a80, URZ ;  /* 0x00002a802e047890 */ /* 0x000fe8000fffe0ff */
[----:B------:R-:W-:Y:S02]  /*6e90*/  UIMAD UR13, UR13, 0x30, URZ ;  /* 0x000000300d0d78a4 */ /* 0x000fe4000f8e02ff */
[----:B------:R-:W-:Y:S02]  /*6ea0*/  USHF.L.U32 UR14, UR14, 0x7, URZ ;  /* 0x000000070e0e7899 */ /* 0x000fe400080006ff */
[----:B------:R-:W-:Y:S02]  /*6eb0*/  UIADD3 UR9, UPT, UPT, UR13, 0x10, URZ ;  /* 0x000000100d097890 */ /* 0x000fe4000fffe0ff */
[----:B------:R-:W-:Y:S01]  /*6ec0*/  UIADD3 UR5, UPT, UPT, UR13, 0x20, URZ ;  /* 0x000000200d057890 */ /* 0x000fe2000fffe0ff */
[----:B------:R-:W-:Y:S02]  /*6ed0*/  UMOV UR7, UR36 ;  /* 0x0000002400077c82 */ /* 0x000fe40008000000 */
[----:B------:R-:W-:Y:S01]  /*6ee0*/  UMOV UR10, UR14 ;  /* 0x0000000e000a7c82 */ /* 0x000fe20008000000 */
[----:B------:R-:W-:Y:S01]  /*6ef0*/  UMOV UR6, UR14 ;  /* 0x0000000e00067c82 */ /* 0x000fe20008000000 */
[----:B------:R2:W-:Y:S02]  /*6f00*/  UTMASTG.3D [UR12], [UR18] ;  /* 0x0000000c120073b5 */ /* 0x0005e40008010000 */
[----:B------:R2:W-:Y:S02]  /*6f10*/  UTMASTG.3D [UR8], [UR18] ;  /* 0x00000008120073b5 */ /* 0x0005e40008010000 */
[----:B------:R2:W-:Y:S01]  /*6f20*/  UTMASTG.3D [UR4], [UR18] ;  /* 0x00000004120073b5 */ /* 0x0005e20008010000 */
[----:B------:R0:W-:Y:S01]  /*6f30*/  UTMACMDFLUSH ;  /* 0x00000000000079b7 */ /* 0x0001e20000000000 */
[----:B--2---:R-:W-:Y:S04]  /*6f40*/  DEPBAR.LE SB0, 0x0 ;  /* 0x000080000000791a */ /* 0x004fe80000000000 */
.L_x_106:
[----:B------:R-:W-:Y:S05]  /*6f50*/  BSYNC.RECONVERGENT B0 ;  /* 0x0000000000007941 */ /* 0x000fea0003800200 */
.L_x_105:
[----:B------:R-:W-:Y:S01]  /*6f60*/  BAR.SYNC.DEFER_BLOCKING 0x1, 0x80 ;  /* 0x0042000000007b1d */ /* 0x000fe20000010000 */
[----:B------:R-:W-:Y:S01]  /*6f70*/  ISETP.NE.AND P1, PT, R145, RZ, PT ;  /* 0x000000ff9100720c */ /* 0x000fe20003f25270 */
[----:B------:R-:W-:Y:S01]  /*6f80*/  UISETP.NE.AND UP0, UPT, UR16, 0x4, UPT ;  /* 0x000000041000788c */ /* 0x000fe2000bf05270 */
[C---:B------:R-:W-:Y:S01]  /*6f90*/  ISETP.NE.AND P0, PT, R146.reuse, 0x2, PT ;  /* 0x000000029200780c */ /* 0x040fe20003f05270 */
[----:B------:R-:W-:Y:S02]  /*6fa0*/  IMAD.IADD R123, R63, 0x1, R122 ;  /* 0x000000013f7b7824 */ /* 0x000fe400078e027a */
[----:B------:R-:W-:Y:S01]  /*6fb0*/  USEL UR4, URZ, 0x1, UP0 ;  /* 0x00000001ff047887 */ /* 0x000fe20008000000 */
[----:B------:R-:W-:Y:S01]  /*6fc0*/  SEL R0, RZ, 0x1, P0 ;  /* 0x00000001ff007807 */ /* 0x000fe20000000000 */
[----:B------:R-:W-:Y:S01]  /*6fd0*/  USEL UR39, UR16, URZ, UP0 ;  /* 0x000000ff10277287 */ /* 0x000fe20008000000 */
[----:B------:R-:W-:Y:S01]  /*6fe0*/  SEL R146, R146, RZ, P0 ;  /* 0x000000ff92927207 */ /* 0x000fe20000000000 */
[----:B------:R-:W-:Y:S01]  /*6ff0*/  IMAD.IADD R129, R65, 0x1, R128 ;  /* 0x0000000141817824 */ /* 0x000fe200078e0280 */
[----:B------:R-:W-:Y:S02]  /*7000*/  LOP3.LUT R141, R141, R0, RZ, 0x3c, !PT ;  /* 0x000000008d8d7212 */ /* 0x000fe400078e3cff */
[----:B------:R-:W-:Y:S02]  /*7010*/  LOP3.LUT R142, R142, UR4, RZ, 0x3c, !PT ;  /* 0x000000048e8e7c12 */ /* 0x000fe4000f8e3cff */
[----:B------:R-:W-:Y:S01]  /*7020*/  @P1 R2UR UR36, R139 ;  /* 0x000000008b2412ca */ /* 0x000fe200000e0000 */
[----:B------:R-:W-:Y:S03]  /*7030*/  @!UPT UIADD3 URZ, UPT, UPT, URZ, URZ, URZ ;  /* 0x000000fffffff290 */ /* 0x000fe6000fffe0ff */
[----:B------:R-:W-:Y:S11]  /*7040*/  @P1 BRA `(.L_x_107) ;  /* 0xffffffe000101947 */ /* 0x000ff6000383ffff */
[----:B------:R-:W-:Y:S05]  /*7050*/  EXIT ;  /* 0x000000000000794d */ /* 0x000fea0003800000 */
.L_x_20:
[----:B--2---:R2:W1:Y:S02]  /*7060*/  SYNCS.PHASECHK.TRANS64.TRYWAIT P0, [R3+URZ+0x1c0], R2 ;  /* 0x0001c002030075a7 */ /* 0x00446400080011ff */
[----:B-1----:R-:W-:Y:S05]  /*7070*/  @!P0 NANOSLEEP.SYNCS 0x989680 ;  /* 0x009896800000895d */ /* 0x002fea0003900000 */
[----:B------:R-:W1:Y:S02]  /*7080*/  @!P0 SYNCS.PHASECHK.TRANS64 P0, [R3+URZ+0x1c0], R2 ;  /* 0x0001c002030085a7 */ /* 0x000e6400080010ff */
[----:B-1----:R-:W-:Y:S05]  /*7090*/  @!P0 BRA `(.L_x_20) ;  /* 0xfffffffc00f08947 */ /* 0x002fea000383ffff */
[----:B------:R-:W-:Y:S05]  /*70a0*/  BRA `(.L_x_108) ;  /* 0xffffffa400b47947 */ /* 0x000fea000383ffff */
.L_x_23:
[----:B-1----:R-:W-:Y:S07]  /*70b0*/  MOV R2, UR33 ;  /* 0x0000002100027c02 */ /* 0x002fee0008000f00 */
.L_x_109:
[----:B-1----:R1:W2:Y:S02]  /*70c0*/  SYNCS.PHASECHK.TRANS64.TRYWAIT P0, [R2+URZ+0x98], R5 ;  /* 0x00009805020075a7 */ /* 0x0022a400080011ff */
[----:B--2---:R-:W-:Y:S05]  /*70d0*/  @!P0 NANOSLEEP.SYNCS 0x989680 ;  /* 0x009896800000895d */ /* 0x004fea0003900000 */
[----:B------:R-:W2:Y:S02]  /*70e0*/  @!P0 SYNCS.PHASECHK.TRANS64 P0, [R2+URZ+0x98], R5 ;  /* 0x00009805020085a7 */ /* 0x000ea400080010ff */
[----:B--2---:R-:W-:Y:S05]  /*70f0*/  @!P0 BRA `(.L_x_109) ;  /* 0xfffffffc00f08947 */ /* 0x004fea000383ffff */
[----:B------:R-:W-:Y:S05]  /*7100*/  BRA `(.L_x_22) ;  /* 0xffffffa800047947 */ /* 0x000fea000383ffff */
.L_x_29:
[----:B-1----:R-:W-:Y:S07]  /*7110*/  MOV R2, UR17 ;  /* 0x0000001100027c02 */ /* 0x002fee0008000f00 */
.L_x_110:
[----:B-1----:R1:W2:Y:S02]  /*7120*/  SYNCS.PHASECHK.TRANS64.TRYWAIT P0, [R2+URZ+0x98], R5 ;  /* 0x00009805020075a7 */ /* 0x0022a400080011ff */
[----:B--2---:R-:W-:Y:S05]  /*7130*/  @!P0 NANOSLEEP.SYNCS 0x989680 ;  /* 0x009896800000895d */ /* 0x004fea0003900000 */
[----:B------:R-:W2:Y:S02]  /*7140*/  @!P0 SYNCS.PHASECHK.TRANS64 P0, [R2+URZ+0x98], R5 ;  /* 0x00009805020085a7 */ /* 0x000ea400080010ff */
[----:B--2---:R-:W-:Y:S05]  /*7150*/  @!P0 BRA `(.L_x_110) ;  /* 0xfffffffc00f08947 */ /* 0x004fea000383ffff */
[----:B------:R-:W-:Y:S05]  /*7160*/  BRA `(.L_x_28) ;  /* 0xffffffa800ac7947 */ /* 0x000fea000383ffff */
.L_x_33:
[----:B-1----:R1:W2:Y:S02]  /*7170*/  SYNCS.PHASECHK.TRANS64.TRYWAIT P0, [R2+URZ+0x150], R3 ;  /* 0x00015003020075a7 */ /* 0x0022a400080011ff */
[----:B--2---:R-:W-:Y:S05]  /*7180*/  @!P0 NANOSLEEP.SYNCS 0x989680 ;  /* 0x009896800000895d */ /* 0x004fea0003900000 */
[----:B------:R-:W2:Y:S02]  /*7190*/  @!P0 SYNCS.PHASECHK.TRANS64 P0, [R2+URZ+0x150], R3 ;  /* 0x00015003020085a7 */ /* 0x000ea400080010ff */
[----:B--2---:R-:W-:Y:S05]  /*71a0*/  @!P0 BRA `(.L_x_33) ;  /* 0xfffffffc00f08947 */ /* 0x004fea000383ffff */
[----:B------:R-:W-:Y:S05]  /*71b0*/  BRA `(.L_x_111) ;  /* 0xffffffac003c7947 */ /* 0x000fea000383ffff */
.L_x_37:
[----:B----4-:R-:W-:-:S07]  /*71c0*/  MOV R0, UR5 ;  /* 0x0000000500007c02 */ /* 0x010fce0008000f00 */
.L_x_112:
[----:B-1----:R1:W2:Y:S02]  /*71d0*/  SYNCS.PHASECHK.TRANS64.TRYWAIT P0, [R0+URZ], R3 ;  /* 0x00000003000075a7 */ /* 0x0022a400080011ff */
[----:B--2---:R-:W-:Y:S05]  /*71e0*/  @!P0 NANOSLEEP.SYNCS 0x989680 ;  /* 0x009896800000895d */ /* 0x004fea0003900000 */
[----:B------:R-:W2:Y:S02]  /*71f0*/  @!P0 SYNCS.PHASECHK.TRANS64 P0, [R0+URZ], R3 ;  /* 0x00000003000085a7 */ /* 0x000ea400080010ff */
[----:B--2---:R-:W-:Y:S05]  /*7200*/  @!P0 BRA `(.L_x_112) ;  /* 0xfffffffc00f08947 */ /* 0x004fea000383ffff */
[----:B------:R-:W-:Y:S05]  /*7210*/  BRA `(.L_x_113) ;  /* 0xffffffb000ac7947 */ /* 0x000fea000383ffff */
.L_x_38:
[----:B----4-:R-:W-:-:S07]  /*7220*/  MOV R0, UR5 ;  /* 0x0000000500007c02 */ /* 0x010fce0008000f00 */
.L_x_114:
[----:B-1----:R1:W2:Y:S02]  /*7230*/  SYNCS.PHASECHK.TRANS64.TRYWAIT P0, [R0+URZ], R3 ;  /* 0x00000003000075a7 */ /* 0x0022a400080011ff */
[----:B--2---:R-:W-:Y:S05]  /*7240*/  @!P0 NANOSLEEP.SYNCS 0x989680 ;  /* 0x009896800000895d */ /* 0x004fea0003900000 */
[----:B------:R-:W2:Y:S02]  /*7250*/  @!P0 SYNCS.PHASECHK.TRANS64 P0, [R0+URZ], R3 ;  /* 0x00000003000085a7 */ /* 0x000ea400080010ff */
[----:B--2---:R-:W-:Y:S05]  /*7260*/  @!P0 BRA `(.L_x_114) ;  /* 0xfffffffc00f08947 */ /* 0x004fea000383ffff */
[----:B------:R-:W-:Y:S05]  /*7270*/  BRA `(.L_x_115) ;  /* 0xffffffb000b87947 */ /* 0x000fea000383ffff */
.L_x_39:
[----:B----4-:R-:W-:-:S07]  /*7280*/  MOV R0, UR5 ;  /* 0x0000000500007c02 */ /* 0x010fce0008000f00 */
.L_x_116:
[----:B-1----:R1:W2:Y:S02]  /*7290*/  SYNCS.PHASECHK.TRANS64.TRYWAIT P0, [R0+URZ], R3 ;  /* 0x00000003000075a7 */ /* 0x0022a400080011ff */
[----:B--2---:R-:W-:Y:S05]  /*72a0*/  @!P0 NANOSLEEP.SYNCS 0x989680 ;  /* 0x009896800000895d */ /* 0x004fea0003900000 */
[----:B------:R-:W2:Y:S02]  /*72b0*/  @!P0 SYNCS.PHASECHK.TRANS64 P0, [R0+URZ], R3 ;  /* 0x00000003000085a7 */ /* 0x000ea400080010ff */
[----:B--2---:R-:W-:Y:S05]  /*72c0*/  @!P0 BRA `(.L_x_116) ;  /* 0xfffffffc00f08947 */ /* 0x004fea000383ffff */
[----:B------:R-:W-:Y:S05]  /*72d0*/  BRA `(.L_x_117) ;  /* 0xffffffb000c47947 */ /* 0x000fea000383ffff */
.L_x_40:
[----:B----4-:R-:W-:-:S07]  /*72e0*/  MOV R0, UR5 ;  /* 0x0000000500007c02 */ /* 0x010fce0008000f00 */
.L_x_118:
[----:B-1----:R1:W2:Y:S02]  /*72f0*/  SYNCS.PHASECHK.TRANS64.TRYWAIT P0, [R0+URZ], R3 ;  /* 0x00000003000075a7 */ /* 0x0022a400080011ff */
[----:B--2---:R-:W-:Y:S05]  /*7300*/  @!P0 NANOSLEEP.SYNCS 0x989680 ;  /* 0x009896800000895d */ /* 0x004fea0003900000 */
[----:B------:R-:W2:Y:S02]  /*7310*/  @!P0 SYNCS.PHASECHK.TRANS64 P0, [R0+URZ], R3 ;  /* 0x00000003000085a7 */ /* 0x000ea400080010ff */
[----:B--2---:R-:W-:Y:S05]  /*7320*/  @!P0 BRA `(.L_x_118) ;  /* 0xfffffffc00f08947 */ /* 0x004fea000383ffff */
[----:B------:R-:W-:Y:S05]  /*7330*/  BRA `(.L_x_119) ;  /* 0xffffffb000d07947 */ /* 0x000fea000383ffff */
.L_x_41:
[----:B----4-:R-:W-:-:S07]  /*7340*/  MOV R0, UR5 ;  /* 0x0000000500007c02 */ /* 0x010fce0008000f00 */
.L_x_120:
[----:B-1----:R1:W2:Y:S02]  /*7350*/  SYNCS.PHASECHK.TRANS64.TRYWAIT P0, [R0+URZ], R3 ;  /* 0x00000003000075a7 */ /* 0x0022a400080011ff */
[----:B--2---:R-:W-:Y:S05]  /*7360*/  @!P0 NANOSLEEP.SYNCS 0x989680 ;  /* 0x009896800000895d */ /* 0x004fea0003900000 */
[----:B------:R-:W2:Y:S02]  /*7370*/  @!P0 SYNCS.PHASECHK.TRANS64 P0, [R0+URZ], R3 ;  /* 0x00000003000085a7 */ /* 0x000ea400080010ff */
[----:B--2---:R-:W-:Y:S05]  /*7380*/  @!P0 BRA `(.L_x_120) ;  /* 0xfffffffc00f08947 */ /* 0x004fea000383ffff */
[----:B------:R-:W-:Y:S05]  /*7390*/  BRA `(.L_x_121) ;  /* 0xffffffb000dc7947 */ /* 0x000fea000383ffff */
.L_x_42:
[----:B----4-:R-:W-:-:S07]  /*73a0*/  MOV R0, UR5 ;  /* 0x0000000500007c02 */ /* 0x010fce0008000f00 */
.L_x_122:
[----:B-1----:R1:W2:Y:S02]  /*73b0*/  SYNCS.PHASECHK.TRANS64.TRYWAIT P0, [R0+URZ], R3 ;  /* 0x00000003000075a7 */ /* 0x0022a400080011ff */
[----:B--2---:R-:W-:Y:S05]  /*73c0*/  @!P0 NANOSLEEP.SYNCS 0x989680 ;  /* 0x009896800000895d */ /* 0x004fea0003900000 */
[----:B------:R-:W2:Y:S02]  /*73d0*/  @!P0 SYNCS.PHASECHK.TRANS64 P0, [R0+URZ], R3 ;  /* 0x00000003000085a7 */ /* 0x000ea400080010ff */
[----:B--2---:R-:W-:Y:S05]  /*73e0*/  @!P0 BRA `(.L_x_122) ;  /* 0xfffffffc00f08947 */ /* 0x004fea000383ffff */
[----:B------:R-:W-:Y:S05]  /*73f0*/  BRA `(.L_x_123) ;  /* 0xffffffb000e87947 */ /* 0x000fea000383ffff */
.L_x_43:
[----:B----4-:R-:W-:-:S07]  /*7400*/  MOV R0, UR5 ;  /* 0x0000000500007c02 */ /* 0x010fce0008000f00 */
.L_x_124:
[----:B-1----:R1:W2:Y:S02]  /*7410*/  SYNCS.PHASECHK.TRANS64.TRYWAIT P0, [R0+URZ], R3 ;  /* 0x00000003000075a7 */ /* 0x0022a400080011ff */
[----:B--2---:R-:W-:Y:S05]  /*7420*/  @!P0 NANOSLEEP.SYNCS 0x989680 ;  /* 0x009896800000895d */ /* 0x004fea0003900000 */
[----:B------:R-:W2:Y:S02]  /*7430*/  @!P0 SYNCS.PHASECHK.TRANS64 P0, [R0+URZ], R3 ;  /* 0x00000003000085a7 */ /* 0x000ea400080010ff */
[----:B--2---:R-:W-:Y:S05]  /*7440*/  @!P0 BRA `(.L_x_124) ;  /* 0xfffffffc00f08947 */ /* 0x004fea000383ffff */
[----:B------:R-:W-:Y:S05]  /*7450*/  BRA `(.L_x_125) ;  /* 0xffffffb000f47947 */ /* 0x000fea000383ffff */
.L_x_44:
[----:B----4-:R-:W-:-:S07]  /*7460*/  MOV R0, UR5 ;  /* 0x0000000500007c02 */ /* 0x010fce0008000f00 */
.L_x_126:
[----:B-1----:R1:W2:Y:S02]  /*7470*/  SYNCS.PHASECHK.TRANS64.TRYWAIT P0, [R0+URZ], R3 ;  /* 0x00000003000075a7 */ /* 0x0022a400080011ff */
[----:B--2---:R-:W-:Y:S05]  /*7480*/  @!P0 NANOSLEEP.SYNCS 0x989680 ;  /* 0x009896800000895d */ /* 0x004fea0003900000 */
[----:B------:R-:W2:Y:S02]  /*7490*/  @!P0 SYNCS.PHASECHK.TRANS64 P0, [R0+URZ], R3 ;  /* 0x00000003000085a7 */ /* 0x000ea400080010ff */
[----:B--2---:R-:W-:Y:S05]  /*74a0*/  @!P0 BRA `(.L_x_126) ;  /* 0xfffffffc00f08947 */ /* 0x004fea000383ffff */
[----:B------:R-:W-:Y:S05]  /*74b0*/  BRA `(.L_x_127) ;  /* 0xffffffb400007947 */ /* 0x000fea000383ffff */
.L_x_45:
[----:B----4-:R-:W-:-:S07]  /*74c0*/  MOV R0, UR5 ;  /* 0x0000000500007c02 */ /* 0x010fce0008000f00 */
.L_x_128:
[----:B-1----:R1:W2:Y:S02]  /*74d0*/  SYNCS.PHASECHK.TRANS64.TRYWAIT P0, [R0+URZ], R3 ;  /* 0x00000003000075a7 */ /* 0x0022a400080011ff */
[----:B--2---:R-:W-:Y:S05]  /*74e0*/  @!P0 NANOSLEEP.SYNCS 0x989680 ;  /* 0x009896800000895d */ /* 0x004fea0003900000 */
[----:B------:R-:W2:Y:S02]  /*74f0*/  @!P0 SYNCS.PHASECHK.TRANS64 P0, [R0+URZ], R3 ;  /* 0x00000003000085a7 */ /* 0x000ea400080010ff */
[----:B--2---:R-:W-:Y:S05]  /*7500*/  @!P0 BRA `(.L_x_128) ;  /* 0xfffffffc00f08947 */ /* 0x004fea000383ffff */
[----:B------:R-:W-:Y:S05]  /*7510*/  BRA `(.L_x_129) ;  /* 0xffffffb4000c7947 */ /* 0x000fea000383ffff */
.L_x_46:
[----:B----4-:R-:W-:-:S07]  /*7520*/  MOV R0, UR5 ;  /* 0x0000000500007c02 */ /* 0x010fce0008000f00 */
.L_x_130:
[----:B-1----:R1:W2:Y:S02]  /*7530*/  SYNCS.PHASECHK.TRANS64.TRYWAIT P0, [R0+URZ], R3 ;  /* 0x00000003000075a7 */ /* 0x0022a400080011ff */
[----:B--2---:R-:W-:Y:S05]  /*7540*/  @!P0 NANOSLEEP.SYNCS 0x989680 ;  /* 0x009896800000895d */ /* 0x004fea0003900000 */
[----:B------:R-:W2:Y:S02]  /*7550*/  @!P0 SYNCS.PHASECHK.TRANS64 P0, [R0+URZ], R3 ;  /* 0x00000003000085a7 */ /* 0x000ea400080010ff */
[----:B--2---:R-:W-:Y:S05]  /*7560*/  @!P0 BRA `(.L_x_130) ;  /* 0xfffffffc00f08947 */ /* 0x004fea000383ffff */
[----:B------:R-:W-:Y:S05]  /*7570*/  BRA `(.L_x_131) ;  /* 0xffffffb400187947 */ /* 0x000fea000383ffff */
.L_x_47:
[----:B----4-:R-:W-:-:S07]  /*7580*/  MOV R0, UR5 ;  /* 0x0000000500007c02 */ /* 0x010fce0008000f00 */
.L_x_132:
[----:B-1----:R1:W2:Y:S02]  /*7590*/  SYNCS.PHASECHK.TRANS64.TRYWAIT P0, [R0+URZ], R3 ;  /* 0x00000003000075a7 */ /* 0x0022a400080011ff */
[----:B--2---:R-:W-:Y:S05]  /*75a0*/  @!P0 NANOSLEEP.SYNCS 0x989680 ;  /* 0x009896800000895d */ /* 0x004fea0003900000 */
[----:B------:R-:W2:Y:S02]  /*75b0*/  @!P0 SYNCS.PHASECHK.TRANS64 P0, [R0+URZ], R3 ;  /* 0x00000003000085a7 */ /* 0x000ea400080010ff */
[----:B--2---:R-:W-:Y:S05]  /*75c0*/  @!P0 BRA `(.L_x_132) ;  /* 0xfffffffc00f08947 */ /* 0x004fea000383ffff */
[----:B------:R-:W-:Y:S05]  /*75d0*/  BRA `(.L_x_133) ;  /* 0xffffffb400247947 */ /* 0x000fea000383ffff */
.L_x_48:
[----:B----4-:R-:W-:-:S07]  /*75e0*/  MOV R0, UR5 ;  /* 0x0000000500007c02 */ /* 0x010fce0008000f00 */
.L_x_134:
[----:B-1----:R1:W2:Y:S02]  /*75f0*/  SYNCS.PHASECHK.TRANS64.TRYWAIT P0, [R0+URZ], R3 ;  /* 0x00000003000075a7 */ /* 0x0022a400080011ff */
[----:B--2---:R-:W-:Y:S05]  /*7600*/  @!P0 NANOSLEEP.SYNCS 0x989680 ;  /* 0x009896800000895d */ /* 0x004fea0003900000 */
[----:B------:R-:W2:Y:S02]  /*7610*/  @!P0 SYNCS.PHASECHK.TRANS64 P0, [R0+URZ], R3 ;  /* 0x00000003000085a7 */ /* 0x000ea400080010ff */
[----:B--2---:R-:W-:Y:S05]  /*7620*/  @!P0 BRA `(.L_x_134) ;  /* 0xfffffffc00f08947 */ /* 0x004fea000383ffff */
[----:B------:R-:W-:Y:S05]  /*7630*/  BRA `(.L_x_135) ;  /* 0xffffffb400307947 */ /* 0x000fea000383ffff */
.L_x_49:
[----:B----4-:R-:W-:-:S07]  /*7640*/  MOV R0, UR5 ;  /* 0x0000000500007c02 */ /* 0x010fce0008000f00 */
.L_x_136:
[----:B-1----:R1:W2:Y:S02]  /*7650*/  SYNCS.PHASECHK.TRANS64.TRYWAIT P0, [R0+URZ], R3 ;  /* 0x00000003000075a7 */ /* 0x0022a400080011ff */
[----:B--2---:R-:W-:Y:S05]  /*7660*/  @!P0 NANOSLEEP.SYNCS 0x989680 ;  /* 0x009896800000895d */ /* 0x004fea0003900000 */
[----:B------:R-:W2:Y:S02]  /*7670*/  @!P0 SYNCS.PHASECHK.TRANS64 P0, [R0+URZ], R3 ;  /* 0x00000003000085a7 */ /* 0x000ea400080010ff */
[----:B--2---:R-:W-:Y:S05]  /*7680*/  @!P0 BRA `(.L_x_136) ;  /* 0xfffffffc00f08947 */ /* 0x004fea000383ffff */
[----:B------:R-:W-:Y:S05]  /*7690*/  BRA `(.L_x_137) ;  /* 0xffffffb4003c7947 */ /* 0x000fea000383ffff */
.L_x_50:
[----:B----4-:R-:W-:-:S07]  /*76a0*/  MOV R0, UR5 ;  /* 0x0000000500007c02 */ /* 0x010fce0008000f00 */
.L_x_138:
[----:B-1----:R1:W2:Y:S02]  /*76b0*/  SYNCS.PHASECHK.TRANS64.TRYWAIT P0, [R0+URZ], R3 ;  /* 0x00000003000075a7 */ /* 0x0022a400080011ff */
[----:B--2---:R-:W-:Y:S05]  /*76c0*/  @!P0 NANOSLEEP.SYNCS 0x989680 ;  /* 0x009896800000895d */ /* 0x004fea0003900000 */
[----:B------:R-:W2:Y:S02]  /*76d0*/  @!P0 SYNCS.PHASECHK.TRANS64 P0, [R0+URZ], R3 ;  /* 0x00000003000085a7 */ /* 0x000ea400080010ff */
[----:B--2---:R-:W-:Y:S05]  /*76e0*/  @!P0 BRA `(.L_x_138) ;  /* 0xfffffffc00f08947 */ /* 0x004fea000383ffff */
[----:B------:R-:W-:Y:S05]  /*76f0*/  BRA `(.L_x_139) ;  /* 0xffffffb400487947 */ /* 0x000fea000383ffff */
.L_x_51:
[----:B----4-:R-:W-:-:S07]  /*7700*/  MOV R0, UR5 ;  /* 0x0000000500007c02 */ /* 0x010fce0008000f00 */
.L_x_140:
[----:B-1----:R1:W2:Y:S02]  /*7710*/  SYNCS.PHASECHK.TRANS64.TRYWAIT P0, [R0+URZ], R3 ;  /* 0x00000003000075a7 */ /* 0x0022a400080011ff */
[----:B--2---:R-:W-:Y:S05]  /*7720*/  @!P0 NANOSLEEP.SYNCS 0x989680 ;  /* 0x009896800000895d */ /* 0x004fea0003900000 */
[----:B------:R-:W2:Y:S02]  /*7730*/  @!P0 SYNCS.PHASECHK.TRANS64 P0, [R0+URZ], R3 ;  /* 0x00000003000085a7 */ /* 0x000ea400080010ff */
[----:B--2---:R-:W-:Y:S05]  /*7740*/  @!P0 BRA `(.L_x_140) ;  /* 0xfffffffc00f08947 */ /* 0x004fea000383ffff */
[----:B------:R-:W-:Y:S05]  /*7750*/  BRA `(.L_x_141) ;  /* 0xffffffb400547947 */ /* 0x000fea000383ffff */
.L_x_52:
[----:B----4-:R-:W-:-:S07]  /*7760*/  MOV R0, UR5 ;  /* 0x0000000500007c02 */ /* 0x010fce0008000f00 */
.L_x_142:
[----:B-1----:R1:W2:Y:S02]  /*7770*/  SYNCS.PHASECHK.TRANS64.TRYWAIT P0, [R0+URZ], R3 ;  /* 0x00000003000075a7 */ /* 0x0022a400080011ff */
[----:B--2---:R-:W-:Y:S05]  /*7780*/  @!P0 NANOSLEEP.SYNCS 0x989680 ;  /* 0x009896800000895d */ /* 0x004fea0003900000 */
[----:B------:R-:W2:Y:S02]  /*7790*/  @!P0 SYNCS.PHASECHK.TRANS64 P0, [R0+URZ], R3 ;  /* 0x00000003000085a7 */ /* 0x000ea400080010ff */
[----:B--2---:R-:W-:Y:S05]  /*77a0*/  @!P0 BRA `(.L_x_142) ;  /* 0xfffffffc00f08947 */ /* 0x004fea000383ffff */
[----:B------:R-:W-:Y:S05]  /*77b0*/  BRA `(.L_x_143) ;  /* 0xffffffb400607947 */ /* 0x000fea000383ffff */
.L_x_53:
[----:B----4-:R-:W-:-:S07]  /*77c0*/  MOV R0, UR5 ;  /* 0x0000000500007c02 */ /* 0x010fce0008000f00 */
.L_x_144:
[----:B-1----:R1:W2:Y:S02]  /*77d0*/  SYNCS.PHASECHK.TRANS64.TRYWAIT P0, [R0+URZ], R3 ;  /* 0x00000003000075a7 */ /* 0x0022a400080011ff */
[----:B--2---:R-:W-:Y:S05]  /*77e0*/  @!P0 NANOSLEEP.SYNCS 0x989680 ;  /* 0x009896800000895d */ /* 0x004fea0003900000 */
[----:B------:R-:W2:Y:S02]  /*77f0*/  @!P0 SYNCS.PHASECHK.TRANS64 P0, [R0+URZ], R3 ;  /* 0x00000003000085a7 */ /* 0x000ea400080010ff */
[----:B--2---:R-:W-:Y:S05]  /*7800*/  @!P0 BRA `(.L_x_144) ;  /* 0xfffffffc00f08947 */ /* 0x004fea000383ffff */
[----:B------:R-:W-:Y:S05]  /*7810*/  BRA `(.L_x_145) ;  /* 0xffffffb4006c7947 */ /* 0x000fea000383ffff */
.L_x_54:
[----:B----4-:R-:W-:-:S07]  /*7820*/  MOV R0, UR5 ;  /* 0x0000000500007c02 */ /* 0x010fce0008000f00 */
.L_x_146:
[----:B-1----:R1:W2:Y:S02]  /*7830*/  SYNCS.PHASECHK.TRANS64.TRYWAIT P0, [R0+URZ], R3 ;  /* 0x00000003000075a7 */ /* 0x0022a400080011ff */
[----:B--2---:R-:W-:Y:S05]  /*7840*/  @!P0 NANOSLEEP.SYNCS 0x989680 ;  /* 0x009896800000895d */ /* 0x004fea0003900000 */
[----:B------:R-:W2:Y:S02]  /*7850*/  @!P0 SYNCS.PHASECHK.TRANS64 P0, [R0+URZ], R3 ;  /* 0x00000003000085a7 */ /* 0x000ea400080010ff */
[----:B--2---:R-:W-:Y:S05]  /*7860*/  @!P0 BRA `(.L_x_146) ;  /* 0xfffffffc00f08947 */ /* 0x004fea000383ffff */
[----:B------:R-:W-:Y:S05]  /*7870*/  BRA `(.L_x_147) ;  /* 0xffffffb400787947 */ /* 0x000fea000383ffff */
.L_x_57:
[----:B-1----:R1:W2:Y:S02]  /*7880*/  SYNCS.PHASECHK.TRANS64.TRYWAIT P0, [R0+URZ+0x1b0], R9 ;  /* 0x0001b009000075a7 */ /* 0x0022a400080011ff */
[----:B--2---:R-:W-:Y:S05]  /*7890*/  @!P0 NANOSLEEP.SYNCS 0x989680 ;  /* 0x009896800000895d */ /* 0x004fea0003900000 */
[----:B------:R-:W2:Y:S02]  /*78a0*/  @!P0 SYNCS.PHASECHK.TRANS64 P0, [R0+URZ+0x1b0], R9 ;  /* 0x0001b009000085a7 */ /* 0x000ea400080010ff */
[----:B--2---:R-:W-:Y:S05]  /*78b0*/  @!P0 BRA `(.L_x_57) ;  /* 0xfffffffc00f08947 */ /* 0x004fea000383ffff */
[----:B------:R-:W-:Y:S05]  /*78c0*/  BRA `(.L_x_148) ;  /* 0xffffffb400d87947 */ /* 0x000fea000383ffff */
.L_x_58:
[----:B------:R-:W-:-:S07]  /*78d0*/  MOV R0, UR5 ;  /* 0x0000000500007c02 */ /* 0x000fce0008000f00 */
.L_x_149:
[----:B-1----:R1:W2:Y:S02]  /*78e0*/  SYNCS.PHASECHK.TRANS64.TRYWAIT P0, [R0+URZ+0x160], R11 ;  /* 0x0001600b000075a7 */ /* 0x0022a400080011ff */
[----:B--2---:R-:W-:Y:S05]  /*78f0*/  @!P0 NANOSLEEP.SYNCS 0x989680 ;  /* 0x009896800000895d */ /* 0x004fea0003900000 */
[----:B------:R-:W2:Y:S02]  /*7900*/  @!P0 SYNCS.PHASECHK.TRANS64 P0, [R0+URZ+0x160], R11 ;  /* 0x0001600b000085a7 */ /* 0x000ea400080010ff */
[----:B--2---:R-:W-:Y:S05]  /*7910*/  @!P0 BRA `(.L_x_149) ;  /* 0xfffffffc00f08947 */ /* 0x004fea000383ffff */
[----:B------:R-:W-:Y:S05]  /*7920*/  BRA `(.L_x_150) ;  /* 0xffffffb400e87947 */ /* 0x000fea000383ffff */
.L_x_59:
[----:B-1----:R1:W2:Y:S02]  /*7930*/  SYNCS.PHASECHK.TRANS64.TRYWAIT P1, [R0+URZ+0x150], R9 ;  /* 0x00015009000075a7 */ /* 0x0022a400080211ff */
[----:B--2---:R-:W-:Y:S05]  /*7940*/  @!P1 NANOSLEEP.SYNCS 0x989680 ;  /* 0x009896800000995d */ /* 0x004fea0003900000 */
[----:B------:R-:W2:Y:S02]  /*7950*/  @!P1 SYNCS.PHASECHK.TRANS64 P1, [R0+URZ+0x150], R9 ;  /* 0x00015009000095a7 */ /* 0x000ea400080210ff */
[----:B--2---:R-:W-:Y:S05]  /*7960*/  @!P1 BRA `(.L_x_59) ;  /* 0xfffffffc00f09947 */ /* 0x004fea000383ffff */
[----:B------:R-:W-:Y:S05]  /*7970*/  BRA `(.L_x_151) ;  /* 0xffffffb800187947 */ /* 0x000fea000383ffff */
.L_x_62:
[----:B------:R-:W-:-:S07]  /*7980*/  MOV R0, UR5 ;  /* 0x0000000500007c02 */ /* 0x000fce0008000f00 */
.L_x_152:
[----:B-1----:R1:W2:Y:S02]  /*7990*/  SYNCS.PHASECHK.TRANS64.TRYWAIT P0, [R0+URZ+0x160], R3 ;  /* 0x00016003000075a7 */ /* 0x0022a400080011ff */
[----:B--2---:R-:W-:Y:S05]  /*79a0*/  @!P0 NANOSLEEP.SYNCS 0x989680 ;  /* 0x009896800000895d */ /* 0x004fea0003900000 */
[----:B------:R-:W2:Y:S02]  /*79b0*/  @!P0 SYNCS.PHASECHK.TRANS64 P0, [R0+URZ+0x160], R3 ;  /* 0x00016003000085a7 */ /* 0x000ea400080010ff */
[----:B--2---:R-:W-:Y:S05]  /*79c0*/  @!P0 BRA `(.L_x_152) ;  /* 0xfffffffc00f08947 */ /* 0x004fea000383ffff */
[----:B------:R-:W-:Y:S05]  /*79d0*/  BRA `(.L_x_61) ;  /* 0xffffffb8006c7947 */ /* 0x000fea000383ffff */
.L_x_69:
[----:B-1----:R1:W2:Y:S02]  /*79e0*/  SYNCS.PHASECHK.TRANS64.TRYWAIT P1, [R0+URZ+0x150], R5 ;  /* 0x00015005000075a7 */ /* 0x0022a400080211ff */
[----:B--2---:R-:W-:Y:S05]  /*79f0*/  @!P1 NANOSLEEP.SYNCS 0x989680 ;  /* 0x009896800000995d */ /* 0x004fea0003900000 */
[----:B------:R-:W2:Y:S02]  /*7a00*/  @!P1 SYNCS.PHASECHK.TRANS64 P1, [R0+URZ+0x150], R5 ;  /* 0x00015005000095a7 */ /* 0x000ea400080210ff */
[----:B--2---:R-:W-:Y:S05]  /*7a10*/  @!P1 BRA `(.L_x_69) ;  /* 0xfffffffc00f09947 */ /* 0x004fea000383ffff */
[----:B------:R-:W-:Y:S05]  /*7a20*/  BRA `(.L_x_153) ;  /* 0xffffffbc00cc7947 */ /* 0x000fea000383ffff */
.L_x_70:
[----:B------:R-:W-:-:S07]  /*7a30*/  MOV R3, UR14 ;  /* 0x0000000e00037c02 */ /* 0x000fce0008000f00 */
.L_x_154:
[----:B-1----:R1:W2:Y:S02]  /*7a40*/  SYNCS.PHASECHK.TRANS64.TRYWAIT P0, [R3+URZ+0x190], R0 ;  /* 0x00019000030075a7 */ /* 0x0022a400080011ff */
[----:B--2---:R-:W-:Y:S05]  /*7a50*/  @!P0 NANOSLEEP.SYNCS 0x989680 ;  /* 0x009896800000895d */ /* 0x004fea0003900000 */
[----:B------:R-:W2:Y:S02]  /*7a60*/  @!P0 SYNCS.PHASECHK.TRANS64 P0, [R3+URZ+0x190], R0 ;  /* 0x00019000030085a7 */ /* 0x000ea400080010ff */
[----:B--2---:R-:W-:Y:S05]  /*7a70*/  @!P0 BRA `(.L_x_154) ;  /* 0xfffffffc00f08947 */ /* 0x004fea000383ffff */
[----:B------:R-:W-:Y:S05]  /*7a80*/  BRA `(.L_x_155) ;  /* 0xffffffc000047947 */ /* 0x000fea000383ffff */
.L_x_73:
[----:B------:R-:W-:Y:S07]  /*7a90*/  MOV R0, UR7 ;  /* 0x0000000700007c02 */ /* 0x000fee0008000f00 */
.L_x_156:
[----:B-1----:R1:W2:Y:S02]  /*7aa0*/  SYNCS.PHASECHK.TRANS64.TRYWAIT P0, [R0+URZ], R3 ;  /* 0x00000003000075a7 */ /* 0x0022a400080011ff */
[----:B--2---:R-:W-:Y:S05]  /*7ab0*/  @!P0 NANOSLEEP.SYNCS 0x989680 ;  /* 0x009896800000895d */ /* 0x004fea0003900000 */
[----:B------:R-:W2:Y:S02]  /*7ac0*/  @!P0 SYNCS.PHASECHK.TRANS64 P0, [R0+URZ], R3 ;  /* 0x00000003000085a7 */ /* 0x000ea400080010ff */
[----:B--2---:R-:W-:Y:S05]  /*7ad0*/  @!P0 BRA `(.L_x_156) ;  /* 0xfffffffc00f08947 */ /* 0x004fea000383ffff */
[----:B------:R-:W-:Y:S05]  /*7ae0*/  BRA `(.L_x_72) ;  /* 0xffffffc000207947 */ /* 0x000fea000383ffff */
.L_x_76:
[----:B------:R-:W-:-:S07]  /*7af0*/  MOV R0, UR5 ;  /* 0x0000000500007c02 */ /* 0x000fce0008000f00 */
.L_x_157:
[----:B--2---:R2:W3:Y:S02]  /*7b00*/  SYNCS.PHASECHK.TRANS64.TRYWAIT P0, [R0+URZ], R3 ;  /* 0x00000003000075a7 */ /* 0x0044e400080011ff */
[----:B---3--:R-:W-:Y:S05]  /*7b10*/  @!P0 NANOSLEEP.SYNCS 0x989680 ;  /* 0x009896800000895d */ /* 0x008fea0003900000 */
[----:B------:R-:W3:Y:S02]  /*7b20*/  @!P0 SYNCS.PHASECHK.TRANS64 P0, [R0+URZ], R3 ;  /* 0x00000003000085a7 */ /* 0x000ee400080010ff */
[----:B---3--:R-:W-:Y:S05]  /*7b30*/  @!P0 BRA `(.L_x_157) ;  /* 0xfffffffc00f08947 */ /* 0x008fea000383ffff */
[----:B------:R-:W-:Y:S05]  /*7b40*/  BRA `(.L_x_158) ;  /* 0xffffffc000d47947 */ /* 0x000fea000383ffff */
.L_x_77:
[----:B------:R-:W-:-:S07]  /*7b50*/  MOV R0, UR5 ;  /* 0x0000000500007c02 */ /* 0x000fce0008000f00 */
.L_x_159:
[----:B--2---:R2:W3:Y:S02]  /*7b60*/  SYNCS.PHASECHK.TRANS64.TRYWAIT P0, [R0+URZ], R3 ;  /* 0x00000003000075a7 */ /* 0x0044e400080011ff */
[----:B---3--:R-:W-:Y:S05]  /*7b70*/  @!P0 NANOSLEEP.SYNCS 0x989680 ;  /* 0x009896800000895d */ /* 0x008fea0003900000 */
[----:B------:R-:W3:Y:S02]  /*7b80*/  @!P0 SYNCS.PHASECHK.TRANS64 P0, [R0+URZ], R3 ;  /* 0x00000003000085a7 */ /* 0x000ee400080010ff */
[----:B---3--:R-:W-:Y:S05]  /*7b90*/  @!P0 BRA `(.L_x_159) ;  /* 0xfffffffc00f08947 */ /* 0x008fea000383ffff */
[----:B------:R-:W-:Y:S05]  /*7ba0*/  BRA `(.L_x_160) ;  /* 0xffffffc000e07947 */ /* 0x000fea000383ffff */
.L_x_78:
[----:B------:R-:W-:-:S07]  /*7bb0*/  MOV R0, UR5 ;  /* 0x0000000500007c02 */ /* 0x000fce0008000f00 */
.L_x_161:
[----:B--2---:R2:W3:Y:S02]  /*7bc0*/  SYNCS.PHASECHK.TRANS64.TRYWAIT P0, [R0+URZ], R3 ;  /* 0x00000003000075a7 */ /* 0x0044e400080011ff */
[----:B---3--:R-:W-:Y:S05]  /*7bd0*/  @!P0 NANOSLEEP.SYNCS 0x989680 ;  /* 0x009896800000895d */ /* 0x008fea0003900000 */
[----:B------:R-:W3:Y:S02]  /*7be0*/  @!P0 SYNCS.PHASECHK.TRANS64 P0, [R0+URZ], R3 ;  /* 0x00000003000085a7 */ /* 0x000ee400080010ff */
[----:B---3--:R-:W-:Y:S05]  /*7bf0*/  @!P0 BRA `(.L_x_161) ;  /* 0xfffffffc00f08947 */ /* 0x008fea000383ffff */
[----:B------:R-:W-:Y:S05]  /*7c00*/  BRA `(.L_x_162) ;  /* 0xffffffc000ec7947 */ /* 0x000fea000383ffff */
.L_x_79:
[----:B------:R-:W-:-:S07]  /*7c10*/  MOV R0, UR6 ;  /* 0x0000000600007c02 */ /* 0x000fce0008000f00 */
.L_x_163:
[----:B--2---:R2:W3:Y:S02]  /*7c20*/  SYNCS.PHASECHK.TRANS64.TRYWAIT P0, [R0+URZ], R3 ;  /* 0x00000003000075a7 */ /* 0x0044e400080011ff */
[----:B---3--:R-:W-:Y:S05]  /*7c30*/  @!P0 NANOSLEEP.SYNCS 0x989680 ;  /* 0x009896800000895d */ /* 0x008fea0003900000 */
[----:B------:R-:W3:Y:S02]  /*7c40*/  @!P0 SYNCS.PHASECHK.TRANS64 P0, [R0+URZ], R3 ;  /* 0x00000003000085a7 */ /* 0x000ee400080010ff */
[----:B---3--:R-:W-:Y:S05]  /*7c50*/  @!P0 BRA `(.L_x_163) ;  /* 0xfffffffc00f08947 */ /* 0x008fea000383ffff */
[----:B------:R-:W-:Y:S05]  /*7c60*/  BRA `(.L_x_164) ;  /* 0xffffffc000f87947 */ /* 0x000fea000383ffff */
.L_x_84:
[----:B--2---:R2:W3:Y:S02]  /*7c70*/  SYNCS.PHASECHK.TRANS64.TRYWAIT P0, [R0+URZ+0x150], R3 ;  /* 0x00015003000075a7 */ /* 0x0044e400080011ff */
[----:B---3--:R-:W-:Y:S05]  /*7c80*/  @!P0 NANOSLEEP.SYNCS 0x989680 ;  /* 0x009896800000895d */ /* 0x008fea0003900000 */
[----:B------:R-:W3:Y:S02]  /*7c90*/  @!P0 SYNCS.PHASECHK.TRANS64 P0, [R0+URZ+0x150], R3 ;  /* 0x00015003000085a7 */ /* 0x000ee400080010ff */
[----:B---3--:R-:W-:Y:S05]  /*7ca0*/  @!P0 BRA `(.L_x_84) ;  /* 0xfffffffc00f08947 */ /* 0x008fea000383ffff */
[----:B------:R-:W-:Y:S05]  /*7cb0*/  BRA `(.L_x_165) ;  /* 0xffffffc400f47947 */ /* 0x000fea000383ffff */
.L_x_87:
[----:B------:R-:W-:Y:S07]  /*7cc0*/  MOV R0, UR7 ;  /* 0x0000000700007c02 */ /* 0x000fee0008000f00 */
.L_x_166:
[----:B--2---:R2:W3:Y:S02]  /*7cd0*/  SYNCS.PHASECHK.TRANS64.TRYWAIT P0, [R0+URZ+0x148], R3 ;  /* 0x00014803000075a7 */ /* 0x0044e400080011ff */
[----:B---3--:R-:W-:Y:S05]  /*7ce0*/  @!P0 NANOSLEEP.SYNCS 0x989680 ;  /* 0x009896800000895d */ /* 0x008fea0003900000 */
[----:B------:R-:W3:Y:S02]  /*7cf0*/  @!P0 SYNCS.PHASECHK.TRANS64 P0, [R0+URZ+0x148], R3 ;  /* 0x00014803000085a7 */ /* 0x000ee400080010ff */
[----:B---3--:R-:W-:Y:S05]  /*7d00*/  @!P0 BRA `(.L_x_166) ;  /* 0xfffffffc00f08947 */ /* 0x008fea000383ffff */
[----:B------:R-:W-:Y:S05]  /*7d10*/  BRA `(.L_x_86) ;  /* 0xffffffc800e07947 */ /* 0x000fea000383ffff */
.L_x_90:
[----:B------:R-:W-:Y:S07]  /*7d20*/  MOV R3, UR7 ;  /* 0x0000000700037c02 */ /* 0x000fee0008000f00 */
.L_x_167:
[----:B-1----:R1:W2:Y:S02]  /*7d30*/  SYNCS.PHASECHK.TRANS64.TRYWAIT P2, [R3+URZ+0x138], R26 ;  /* 0x0001381a030075a7 */ /* 0x0022a400080411ff */
[----:B--2---:R-:W-:Y:S05]  /*7d40*/  @!P2 NANOSLEEP.SYNCS 0x989680 ;  /* 0x009896800000a95d */ /* 0x004fea0003900000 */
[----:B------:R-:W2:Y:S02]  /*7d50*/  @!P2 SYNCS.PHASECHK.TRANS64 P2, [R3+URZ+0x138], R26 ;  /* 0x0001381a0300a5a7 */ /* 0x000ea400080410ff */
[----:B--2---:R-:W-:Y:S05]  /*7d60*/  @!P2 BRA `(.L_x_167) ;  /* 0xfffffffc00f0a947 */ /* 0x004fea000383ffff */
[----:B------:R-:W-:Y:S05]  /*7d70*/  BRA `(.L_x_168) ;  /* 0xffffffcc00747947 */ /* 0x000fea000383ffff */
.L_x_93:
[----:B--2---:R2:W4:Y:S02]  /*7d80*/  SYNCS.PHASECHK.TRANS64.TRYWAIT P0, [R0+URZ+0x150], R3 ;  /* 0x00015003000075a7 */ /* 0x00452400080011ff */
[----:B----4-:R-:W-:Y:S05]  /*7d90*/  @!P0 NANOSLEEP.SYNCS 0x989680 ;  /* 0x009896800000895d */ /* 0x010fea0003900000 */
[----:B------:R-:W4:Y:S02]  /*7da0*/  @!P0 SYNCS.PHASECHK.TRANS64 P0, [R0+URZ+0x150], R3 ;  /* 0x00015003000085a7 */ /* 0x000f2400080010ff */
[----:B----4-:R-:W-:Y:S05]  /*7db0*/  @!P0 BRA `(.L_x_93) ;  /* 0xfffffffc00f08947 */ /* 0x010fea000383ffff */
[----:B------:R-:W-:Y:S05]  /*7dc0*/  BRA `(.L_x_169) ;  /* 0xffffffd000c47947 */ /* 0x000fea000383ffff */
.L_x_99:
[----:B------:R-:W-:Y:S07]  /*7dd0*/  MOV R0, UR46 ;  /* 0x0000002e00007c02 */ /* 0x000fee0008000f00 */
.L_x_170:
[----:B-1----:R1:W3:Y:S02]  /*7de0*/  SYNCS.PHASECHK.TRANS64.TRYWAIT P0, [R0+URZ+0x130], R3 ;  /* 0x00013003000075a7 */ /* 0x0022e400080011ff */
[----:B---3--:R-:W-:Y:S05]  /*7df0*/  @!P0 NANOSLEEP.SYNCS 0x989680 ;  /* 0x009896800000895d */ /* 0x008fea0003900000 */
[----:B------:R-:W3:Y:S02]  /*7e00*/  @!P0 SYNCS.PHASECHK.TRANS64 P0, [R0+URZ+0x130], R3 ;  /* 0x00013003000085a7 */ /* 0x000ee400080010ff */
[----:B---3--:R-:W-:Y:S05]  /*7e10*/  @!P0 BRA `(.L_x_170) ;  /* 0xfffffffc00f08947 */ /* 0x008fea000383ffff */
[----:B------:R-:W-:Y:S05]  /*7e20*/  BRA `(.L_x_98) ;  /* 0xffffffd800e07947 */ /* 0x000fea000383ffff */
.L_x_101:
[----:B------:R-:W-:Y:S07]  /*7e30*/  MOV R3, UR50 ;  /* 0x0000003200037c02 */ /* 0x000fee0008000f00 */
.L_x_171:
[----:B-1----:R1:W2:Y:S02]  /*7e40*/  SYNCS.PHASECHK.TRANS64.TRYWAIT P1, [R3+URZ+0x170], R8 ;  /* 0x00017008030075a7 */ /* 0x0022a400080211ff */
[----:B--2---:R-:W-:Y:S05]  /*7e50*/  @!P1 NANOSLEEP.SYNCS 0x989680 ;  /* 0x009896800000995d */ /* 0x004fea0003900000 */
[----:B------:R-:W2:Y:S02]  /*7e60*/  @!P1 SYNCS.PHASECHK.TRANS64 P1, [R3+URZ+0x170], R8 ;  /* 0x00017008030095a7 */ /* 0x000ea400080210ff */
[----:B--2---:R-:W-:Y:S05]  /*7e70*/  @!P1 BRA `(.L_x_171) ;  /* 0xfffffffc00f09947 */ /* 0x004fea000383ffff */
[----:B------:R-:W-:Y:S05]  /*7e80*/  BRA `(.L_x_100) ;  /* 0xffffffdc00607947 */ /* 0x000fea000383ffff */
        .weak           $__internal_0_$__cuda_sm10x_tcgen05_guardrail_trap_col_being_dealloced_not_returned_by_alloc
        .type           $__internal_0_$__cuda_sm10x_tcgen05_guardrail_trap_col_being_dealloced_not_returned_by_alloc,@function
        .size           $__internal_0_$__cuda_sm10x_tcgen05_guardrail_trap_col_being_dealloced_not_returned_by_alloc,($__internal_1_$__cuda_sm10x_tcgen05_guardrail_trap_phase_invalid_during_alloc - $__internal_0_$__cuda_sm10x_tcgen05_guardrail_trap_col_being_dealloced_not_returned_by_alloc)
$__internal_0_$__cuda_sm10x_tcgen05_guardrail_trap_col_being_dealloced_not_returned_by_alloc:
[----:B------:R-:W-:Y:S05]  /*7e90*/  BPT.TRAP 0x1 ;  /* 0x000000040000795c */ /* 0x000fea0000300000 */
[----:B------:R-:W-:-:S04]  /*7ea0*/  HFMA2 R3, -RZ, RZ, 0, 0 ;  /* 0x00000000ff037431 */ /* 0x000fc800000001ff */
[----:B------:R-:W-:Y:S05]  /*7eb0*/  RET.REL.NODEC R2 `(_ZN7cutlass13device_kernelINS_4gemm6kernel13GemmUniversalIN4cute5tupleIJiiiiEEENS1_10collective13CollectiveMmaINS1_35MainloopSm100TmaUmmaWarpSpecializedILi19ELi2ELi4ENS5_IJNS4_1CILi1EEESB_SB_EEEEENS5_IJNSA_ILi128EEENSA_ILi48EEENSA_ILi64EEEEEEaNS5_IJlSB_lEEEaSI_NS4_8TiledMMAINS4_8MMA_AtomIJNS4_15SM100_MMA_S8_SSIaaiLi128ELi48ELNS4_4UMMA5MajorE0ELSN_0ELNSM_8SaturateE0EEEEEENS4_6LayoutISC_NS5_IJNSA_ILi0EEESS_SS_EEEEENS5_IJNS4_10UnderscoreESV_SV_EEEEENS4_13SM90_TMA_LOADENS4_14ComposedLayoutINS4_7SwizzleILi2ELi4ELi3EEENS4_18smem_ptr_flag_bitsILi8EEENSR_INS5_IJNSA_ILi8EEESG_EEENS5_IJSG_SB_EEEEEEEvNS4_8identityESY_S18_vS19_EENS_8epilogue10collective18CollectiveEpilogueINS1B_23Sm100TmaWarpSpecializedILi1ELi1ELi48ELb0ELb0EEEJSH_NS5_IJNSR_ISE_SB_EENSR_ISF_SB_EEEEEaSI_aSI_NS1B_6fusion15FusionCallbacksIS1F_NS1J_17LinearCombinationIaiaiLNS_15FloatRoundStyleE2EEESH_S1I_JEEENS4_5SM1004TMEM4LOAD26SM100_TMEM_LOAD_32dp32b16xESY_NSZ_INS10_ILi0ELi4ELi3EEES13_NSR_INS5_IJS14_NSA_ILi16EEEEEENS5_IJS1U_SB_EEEEEEENS4_39AutoVectorizingCopyWithAssumedAlignmentILi128EEENS4_14SM90_TMA_STOREES1Y_S20_S20_EEEvvEEEEvNT_6ParamsE) ;  /* 0xffffff8002507950 */ /* 0x000fea0003c3ffff */
        .weak           $__internal_1_$__cuda_sm10x_tcgen05_guardrail_trap_phase_invalid_during_alloc
        .type           $__internal_1_$__cuda_sm10x_tcgen05_guardrail_trap_phase_invalid_during_alloc,@function
        .size           $__internal_1_$__cuda_sm10x_tcgen05_guardrail_trap_phase_invalid_during_alloc,($__internal_2_$__cuda_sm10x_tcgen05_guardrail_trap_unallocated_columns_being_dealloced - $__internal_1_$__cuda_sm10x_tcgen05_guardrail_trap_phase_invalid_during_alloc)
$__internal_1_$__cuda_sm10x_tcgen05_guardrail_trap_phase_invalid_during_alloc:
[----:B------:R-:W-:Y:S05]  /*7ec0*/  BPT.TRAP 0x1 ;  /* 0x000000040000795c */ /* 0x000fea0000300000 */
[----:B------:R-:W-:-:S04]  /*7ed0*/  MOV R3, 0x0 ;  /* 0x0000000000037802 */ /* 0x000fc80000000f00 */
[----:B------:R-:W-:Y:S05]  /*7ee0*/  RET.REL.NODEC R2 `(_ZN7cutlass13device_kernelINS_4gemm6kernel13GemmUniversalIN4cute5tupleIJiiiiEEENS1_10collective13CollectiveMmaINS1_35MainloopSm100TmaUmmaWarpSpecializedILi19ELi2ELi4ENS5_IJNS4_1CILi1EEESB_SB_EEEEENS5_IJNSA_ILi128EEENSA_ILi48EEENSA_ILi64EEEEEEaNS5_IJlSB_lEEEaSI_NS4_8TiledMMAINS4_8MMA_AtomIJNS4_15SM100_MMA_S8_SSIaaiLi128ELi48ELNS4_4UMMA5MajorE0ELSN_0ELNSM_8SaturateE0EEEEEENS4_6LayoutISC_NS5_IJNSA_ILi0EEESS_SS_EEEEENS5_IJNS4_10UnderscoreESV_SV_EEEEENS4_13SM90_TMA_LOADENS4_14ComposedLayoutINS4_7SwizzleILi2ELi4ELi3EEENS4_18smem_ptr_flag_bitsILi8EEENSR_INS5_IJNSA_ILi8EEESG_EEENS5_IJSG_SB_EEEEEEEvNS4_8identityESY_S18_vS19_EENS_8epilogue10collective18CollectiveEpilogueINS1B_23Sm100TmaWarpSpecializedILi1ELi1ELi48ELb0ELb0EEEJSH_NS5_IJNSR_ISE_SB_EENSR_ISF_SB_EEEEEaSI_aSI_NS1B_6fusion15FusionCallbacksIS1F_NS1J_17LinearCombinationIaiaiLNS_15FloatRoundStyleE2EEESH_S1I_JEEENS4_5SM1004TMEM4LOAD26SM100_TMEM_LOAD_32dp32b16xESY_NSZ_INS10_ILi0ELi4ELi3EEES13_NSR_INS5_IJS14_NSA_ILi16EEEEEENS5_IJS1U_SB_EEEEEEENS4_39AutoVectorizingCopyWithAssumedAlignmentILi128EEENS4_14SM90_TMA_STOREES1Y_S20_S20_EEEvvEEEEvNT_6ParamsE) ;  /* 0xffffff8002447950 */ /* 0x000fea0003c3ffff */
        .weak           $__internal_2_$__cuda_sm10x_tcgen05_guardrail_trap_unallocated_columns_being_dealloced
        .type           $__internal_2_$__cuda_sm10x_tcgen05_guardrail_trap_unallocated_columns_being_dealloced,@function
        .size           $__internal_2_$__cuda_sm10x_tcgen05_guardrail_trap_unallocated_columns_being_dealloced,(.L_x_173 - $__internal_2_$__cuda_sm10x_tcgen05_guardrail_trap_unallocated_columns_being_dealloced)
$__internal_2_$__cuda_sm10x_tcgen05_guardrail_trap_unallocated_columns_being_dealloced:
[----:B------:R-:W-:Y:S05]  /*7ef0*/  BPT.TRAP 0x1 ;  /* 0x000000040000795c */ /* 0x000fea0000300000 */
[----:B------:R-:W-:-:S04]  /*7f00*/  HFMA2 R3, -RZ, RZ, 0, 0 ;  /* 0x00000000ff037431 */ /* 0x000fc800000001ff */
[----:B------:R-:W-:Y:S05]  /*7f10*/  RET.REL.NODEC R2 `(_ZN7cutlass13device_kernelINS_4gemm6kernel13GemmUniversalIN4cute5tupleIJiiiiEEENS1_10collective13CollectiveMmaINS1_35MainloopSm100TmaUmmaWarpSpecializedILi19ELi2ELi4ENS5_IJNS4_1CILi1EEESB_SB_EEEEENS5_IJNSA_ILi128EEENSA_ILi48EEENSA_ILi64EEEEEEaNS5_IJlSB_lEEEaSI_NS4_8TiledMMAINS4_8MMA_AtomIJNS4_15SM100_MMA_S8_SSIaaiLi128ELi48ELNS4_4UMMA5MajorE0ELSN_0ELNSM_8SaturateE0EEEEEENS4_6LayoutISC_NS5_IJNSA_ILi0EEESS_SS_EEEEENS5_IJNS4_10UnderscoreESV_SV_EEEEENS4_13SM90_TMA_LOADENS4_14ComposedLayoutINS4_7SwizzleILi2ELi4ELi3EEENS4_18smem_ptr_flag_bitsILi8EEENSR_INS5_IJNSA_ILi8EEESG_EEENS5_IJSG_SB_EEEEEEEvNS4_8identityESY_S18_vS19_EENS_8epilogue10collective18CollectiveEpilogueINS1B_23Sm100TmaWarpSpecializedILi1ELi1ELi48ELb0ELb0EEEJSH_NS5_IJNSR_ISE_SB_EENSR_ISF_SB_EEEEEaSI_aSI_NS1B_6fusion15FusionCallbacksIS1F_NS1J_17LinearCombinationIaiaiLNS_15FloatRoundStyleE2EEESH_S1I_JEEENS4_5SM1004TMEM4LOAD26SM100_TMEM_LOAD_32dp32b16xESY_NSZ_INS10_ILi0ELi4ELi3EEES13_NSR_INS5_IJS14_NSA_ILi16EEEEEENS5_IJS1U_SB_EEEEEEENS4_39AutoVectorizingCopyWithAssumedAlignmentILi128EEENS4_14SM90_TMA_STOREES1Y_S20_S20_EEEvvEEEEvNT_6ParamsE) ;  /* 0xffffff8002387950 */ /* 0x000fea0003c3ffff */
.L_x_172:
[----:B------:R-:W-:-:S00]  /*7f20*/  BRA `(.L_x_172) ;  /* 0xfffffffc00fc7947 */ /* 0x000fc0000383ffff */
[----:B------:R-:W-:-:S00]  /*7f30*/  NOP ;  /* 0x0000000000007918 */ /* 0x000fc00000000000 */
        /* <DEDUP_REMOVED lines=12> */
.L_x_173:


//--------------------- .nv.global.init           --------------------------
	.section	.nv.global.init,"aw",@progbits
.nv.global.init:
	.type		$str$26,@object
	.size		$str$26,($str$25 - $str$26)
$str$26:
        /*0000*/ 	.byte	0x2f, 0x74, 0x6d, 0x70, 0x2f, 0x63, 0x75, 0x74, 0x6c, 0x61, 0x73, 0x73, 0x5f, 0x73, 0x77, 0x65
        /*0010*/ 	.byte	0x65, 0x70, 0x5f, 0x73, 0x72, 0x63, 0x2f, 0x69, 0x6e, 0x63, 0x6c, 0x75, 0x64, 0x65, 0x2f, 0x63
        /*0020*/ 	.byte	0x75, 0x74, 0x65, 0x2f, 0x61, 0x74, 0x6f, 0x6d, 0x2f, 0x63, 0x6f, 0x70, 0x79, 0x5f, 0x74, 0x72
        /*0030*/ 	.byte	0x61, 0x69, 0x74, 0x73, 0x5f, 0x73, 0x6d, 0x31, 0x30, 0x30, 0x2e, 0x68, 0x70, 0x70, 0x00
	.type		$str$25,@object
	.size		$str$25,(__unnamed_1 - $str$25)
$str$25:
        /*003f*/ 	.byte	0x28, 0x28, 0x75, 0x69, 0x6e, 0x74, 0x33, 0x32, 0x5f, 0x74, 0x28, 0x74, 0x68, 0x72, 0x65, 0x61
        /*004f*/ 	.byte	0x64, 0x49, 0x64, 0x78, 0x2e, 0x78, 0x29, 0x20, 0x2f, 0x20, 0x33, 0x32, 0x29, 0x20, 0x25, 0x20
        /*005f*/ 	.byte	0x34, 0x29, 0x20, 0x3d, 0x3d, 0x20, 0x28, 0x28, 0x28, 0x74, 0x6d, 0x65, 0x6d, 0x5f, 0x61, 0x64
        /*006f*/ 	.byte	0x64, 0x72, 0x20, 0x3e, 0x3e, 0x20, 0x31, 0x36, 0x29, 0x20, 0x2f, 0x20, 0x33, 0x32, 0x29, 0x20
        /*007f*/ 	.byte	0x25, 0x20, 0x34, 0x29, 0x00
	.type		__unnamed_1,@object
	.size		__unnamed_1,(.L_1 - __unnamed_1)
__unnamed_1:
        /*0084*/ 	.byte	0x63, 0x6f, 0x6e, 0x73, 0x74, 0x65, 0x78, 0x70, 0x72, 0x20, 0x76, 0x6f, 0x69, 0x64, 0x20, 0x63
        /* <DEDUP_REMOVED lines=36> */
        /*02d4*/ 	.byte	0x74, 0x65, 0x3a, 0x3a, 0x43, 0x3c, 0x30, 0x3e, 0x3e, 0x3e, 0x3e, 0x5d, 0x00
.L_1:


//--------------------- .nv.shared._ZN7cutlass13device_kernelINS_4gemm6kernel13GemmUniversalIN4cute5tupleIJiiiiEEENS1_10collective13CollectiveMmaINS1_35MainloopSm100TmaUmmaWarpSpecializedILi19ELi2ELi4ENS5_IJNS4_1CILi1EEESB_SB_EEEEENS5_IJNSA_ILi128EEENSA_ILi48EEENSA_ILi64EEEEEEaNS5_IJlSB_lEEEaSI_NS4_8TiledMMAINS4_8MMA_AtomIJNS4_15SM100_MMA_S8_SSIaaiLi128ELi48ELNS4_4UMMA5MajorE0ELSN_0ELNSM_8SaturateE0EEEEEENS4_6LayoutISC_NS5_IJNSA_ILi0EEESS_SS_EEEEENS5_IJNS4_10UnderscoreESV_SV_EEEEENS4_13SM90_TMA_LOADENS4_14ComposedLayoutINS4_7SwizzleILi2ELi4ELi3EEENS4_18smem_ptr_flag_bitsILi8EEENSR_INS5_IJNSA_ILi8EEESG_EEENS5_IJSG_SB_EEEEEEEvNS4_8identityESY_S18_vS19_EENS_8epilogue10collective18CollectiveEpilogueINS1B_23Sm100TmaWarpSpecializedILi1ELi1ELi48ELb0ELb0EEEJSH_NS5_IJNSR_ISE_SB_EENSR_ISF_SB_EEEEEaSI_aSI_NS1B_6fusion15FusionCallbacksIS1F_NS1J_17LinearCombinationIaiaiLNS_15FloatRoundStyleE2EEESH_S1I_JEEENS4_5SM1004TMEM4LOAD26SM100_TMEM_LOAD_32dp32b16xESY_NSZ_INS10_ILi0ELi4ELi3EEES13_NSR_INS5_IJS14_NSA_ILi16EEEEEENS5_IJS1U_SB_EEEEEEENS4_39AutoVectorizingCopyWithAssumedAlignmentILi128EEENS4_14SM90_TMA_STOREES1Y_S20_S20_EEEvvEEEEvNT_6ParamsE --------------------------
	.section	.nv.shared._ZN7cutlass13device_kernelINS_4gemm6kernel13GemmUniversalIN4cute5tupleIJiiiiEEENS1_10collective13CollectiveMmaINS1_35MainloopSm100TmaUmmaWarpSpecializedILi19ELi2ELi4ENS5_IJNS4_1CILi1EEESB_SB_EEEEENS5_IJNSA_ILi128EEENSA_ILi48EEENSA_ILi64EEEEEEaNS5_IJlSB_lEEEaSI_NS4_8TiledMMAINS4_8MMA_AtomIJNS4_15SM100_MMA_S8_SSIaaiLi128ELi48ELNS4_4UMMA5MajorE0ELSN_0ELNSM_8SaturateE0EEEEEENS4_6LayoutISC_NS5_IJNSA_ILi0EEESS_SS_EEEEENS5_IJNS4_10UnderscoreESV_SV_EEEEENS4_13SM90_TMA_LOADENS4_14ComposedLayoutINS4_7SwizzleILi2ELi4ELi3EEENS4_18smem_ptr_flag_bitsILi8EEENSR_INS5_IJNSA_ILi8EEESG_EEENS5_IJSG_SB_EEEEEEEvNS4_8identityESY_S18_vS19_EENS_8epilogue10collective18CollectiveEpilogueINS1B_23Sm100TmaWarpSpecializedILi1ELi1ELi48ELb0ELb0EEEJSH_NS5_IJNSR_ISE_SB_EENSR_ISF_SB_EEEEEaSI_aSI_NS1B_6fusion15FusionCallbacksIS1F_NS1J_17LinearCombinationIaiaiLNS_15FloatRoundStyleE2EEESH_S1I_JEEENS4_5SM1004TMEM4LOAD26SM100_TMEM_LOAD_32dp32b16xESY_NSZ_INS10_ILi0ELi4ELi3EEES13_NSR_INS5_IJS14_NSA_ILi16EEEEEENS5_IJS1U_SB_EEEEEEENS4_39AutoVectorizingCopyWithAssumedAlignmentILi128EEENS4_14SM90_TMA_STOREES1Y_S20_S20_EEEvvEEEEvNT_6ParamsE,"aw",@nobits
	.sectionflags	@""
	.align	16
	.zero		1024


//--------------------- .nv.shared.reserved.0     --------------------------
	.section	.nv.shared.reserved.0,"aw",@nobits
	.weak		__nv_reservedSMEM_offset_0_alias
	.size		__nv_reservedSMEM_offset_0_alias, 0, 64
	.other		__nv_reservedSMEM_offset_0_alias,@"STO_CUDA_RESERVED_SHARED STV_DEFAULT"
__nv_reservedSMEM_offset_0_alias:
	.zero		0
.nv.shared.reserved.0:
	.zero		64
	.weak		__nv_reservedSMEM_tcgen05_partition
	.type		__nv_reservedSMEM_tcgen05_partition,@object
	.size		__nv_reservedSMEM_tcgen05_partition,(.L_0 - __nv_reservedSMEM_tcgen05_partition)
__nv_reservedSMEM_tcgen05_partition:
	.zero		32
.L_0:


//--------------------- .nv.global                --------------------------
	.section	.nv.global,"aw",@nobits
.nv.global:
	.type		_ZN40_INTERNAL_b7197fd5_4_k_cu_c00ad531_229074cute1_E,@object
	.size		_ZN40_INTERNAL_b7197fd5_4_k_cu_c00ad531_229074cute1_E,(_ZN40_INTERNAL_b7197fd5_4_k_cu_c00ad531_229074cuda3std3__45__cpo6cbeginE - _ZN40_INTERNAL_b7197fd5_4_k_cu_c00ad531_229074cute1_E)
_ZN40_INTERNAL_b7197fd5_4_k_cu_c00ad531_229074cute1_E:
	.zero		1
	.type		_ZN40_INTERNAL_b7197fd5_4_k_cu_c00ad531_229074cuda3std3__45__cpo6cbeginE,@object
	.size		_ZN40_INTERNAL_b7197fd5_4_k_cu_c00ad531_229074cuda3std3__45__cpo6cbeginE,(_ZN40_INTERNAL_b7197fd5_4_k_cu_c00ad531_229074cuda3std3__48in_placeE - _ZN40_INTERNAL_b7197fd5_4_k_cu_c00ad531_229074cuda3std3__45__cpo6cbeginE)
_ZN40_INTERNAL_b7197fd5_4_k_cu_c00ad531_229074cuda3std3__45__cpo6cbeginE:
	.zero		1
	.type		_ZN40_INTERNAL_b7197fd5_4_k_cu_c00ad531_229074cuda3std3__48in_placeE,@object
	.size		_ZN40_INTERNAL_b7197fd5_4_k_cu_c00ad531_229074cuda3std3__48in_placeE,(_ZN40_INTERNAL_b7197fd5_4_k_cu_c00ad531_229074cuda3std6ranges3__45__cpo9iter_moveE - _ZN40_INTERNAL_b7197fd5_4_k_cu_c00ad531_229074cuda3std3__48in_placeE)
_ZN40_INTERNAL_b7197fd5_4_k_cu_c00ad531_229074cuda3std3__48in_placeE:
	.zero		1
	.type		_ZN40_INTERNAL_b7197fd5_4_k_cu_c00ad531_229074cuda3std6ranges3__45__cpo9iter_moveE,@object
	.size		_ZN40_INTERNAL_b7197fd5_4_k_cu_c00ad531_229074cuda3std6ranges3__45__cpo9iter_moveE,(_ZN40_INTERNAL_b7197fd5_4_k_cu_c00ad531_229074cuda3std3__45__cpo5beginE - _ZN40_INTERNAL_b7197fd5_4_k_cu_c00ad531_229074cuda3std6ranges3__45__cpo9iter_moveE)
_ZN40_INTERNAL_b7197fd5_4_k_cu_c00ad531_229074cuda3std6ranges3__45__cpo9iter_moveE:
	.zero		1
	.type		_ZN40_INTERNAL_b7197fd5_4_k_cu_c00ad531_229074cuda3std3__45__cpo5beginE,@object
	.size		_ZN40_INTERNAL_b7197fd5_4_k_cu_c00ad531_229074cuda3std3__45__cpo5beginE,(_ZN40_INTERNAL_b7197fd5_4_k_cu_c00ad531_229074cuda3std3__442_GLOBAL__N__b7197fd5_4_k_cu_c00ad531_229076ignoreE - _ZN40_INTERNAL_b7197fd5_4_k_cu_c00ad531_229074cuda3std3__45__cpo5beginE)
_ZN40_INTERNAL_b7197fd5_4_k_cu_c00ad531_229074cuda3std3__45__cpo5beginE:
	.zero		1
	.type		_ZN40_INTERNAL_b7197fd5_4_k_cu_c00ad531_229074cuda3std3__442_GLOBAL__N__b7197fd5_4_k_cu_c00ad531_229076ignoreE,@object
	.size		_ZN40_INTERNAL_b7197fd5_4_k_cu_c00ad531_229074cuda3std3__442_GLOBAL__N__b7197fd5_4_k_cu_c00ad531_229076ignoreE,(_ZN40_INTERNAL_b7197fd5_4_k_cu_c00ad531_229074cute7productE - _ZN40_INTERNAL_b7197fd5_4_k_cu_c00ad531_229074cuda3std3__442_GLOBAL__N__b7197fd5_4_k_cu_c00ad531_229076ignoreE)
_ZN40_INTERNAL_b7197fd5_4_k_cu_c00ad531_229074cuda3std3__442_GLOBAL__N__b7197fd5_4_k_cu_c00ad531_229076ignoreE:
	.zero		1
	.type		_ZN40_INTERNAL_b7197fd5_4_k_cu_c00ad531_229074cute7productE,@object
	.size		_ZN40_INTERNAL_b7197fd5_4_k_cu_c00ad531_229074cute7productE,(_ZN40_INTERNAL_b7197fd5_4_k_cu_c00ad531_229074cuda3std3__45__cpo3endE - _ZN40_INTERNAL_b7197fd5_4_k_cu_c00ad531_229074cute7productE)
_ZN40_INTERNAL_b7197fd5_4_k_cu_c00ad531_229074cute7productE:
	.zero		1
	.type		_ZN40_INTERNAL_b7197fd5_4_k_cu_c00ad531_229074cuda3std3__45__cpo3endE,@object
	.size		_ZN40_INTERNAL_b7197fd5_4_k_cu_c00ad531_229074cuda3std3__45__cpo3endE,(_ZN40_INTERNAL_b7197fd5_4_k_cu_c00ad531_229074cuda3std3__419piecewise_constructE - _ZN40_INTERNAL_b7197fd5_4_k_cu_c00ad531_229074cuda3std3__45__cpo3endE)
_ZN40_INTERNAL_b7197fd5_4_k_cu_c00ad531_229074cuda3std3__45__cpo3endE:
	.zero		1
	.type		_ZN40_INTERNAL_b7197fd5_4_k_cu_c00ad531_229074cuda3std3__419piecewise_constructE,@object
	.size		_ZN40_INTERNAL_b7197fd5_4_k_cu_c00ad531_229074cuda3std3__419piecewise_constructE,(_ZN40_INTERNAL_b7197fd5_4_k_cu_c00ad531_229074cuda3std3__45__cpo4cendE - _ZN40_INTERNAL_b7197fd5_4_k_cu_c00ad531_229074cuda3std3__419piecewise_constructE)
_ZN40_INTERNAL_b7197fd5_4_k_cu_c00ad531_229074cuda3std3__419piecewise_constructE:
	.zero		1
	.type		_ZN40_INTERNAL_b7197fd5_4_k_cu_c00ad531_229074cuda3std3__45__cpo4cendE,@object
	.size		_ZN40_INTERNAL_b7197fd5_4_k_cu_c00ad531_229074cuda3std3__45__cpo4cendE,(_ZN40_INTERNAL_b7197fd5_4_k_cu_c00ad531_229074cuda3std6ranges3__45__cpo4swapE - _ZN40_INTERNAL_b7197fd5_4_k_cu_c00ad531_229074cuda3std3__45__cpo4cendE)
_ZN40_INTERNAL_b7197fd5_4_k_cu_c00ad531_229074cuda3std3__45__cpo4cendE:
	.zero		1
	.type		_ZN40_INTERNAL_b7197fd5_4_k_cu_c00ad531_229074cuda3std6ranges3__45__cpo4swapE,@object
	.size		_ZN40_INTERNAL_b7197fd5_4_k_cu_c00ad531_229074cuda3std6ranges3__45__cpo4swapE,(.L_9 - _ZN40_INTERNAL_b7197fd5_4_k_cu_c00ad531_229074cuda3std6ranges3__45__cpo4swapE)
_ZN40_INTERNAL_b7197fd5_4_k_cu_c00ad531_229074cuda3std6ranges3__45__cpo4swapE:
	.zero		1
.L_9:


//--------------------- .nv.constant0._ZN7cutlass13device_kernelINS_4gemm6kernel13GemmUniversalIN4cute5tupleIJiiiiEEENS1_10collective13CollectiveMmaINS1_35MainloopSm100TmaUmmaWarpSpecializedILi19ELi2ELi4ENS5_IJNS4_1CILi1EEESB_SB_EEEEENS5_IJNSA_ILi128EEENSA_ILi48EEENSA_ILi64EEEEEEaNS5_IJlSB_lEEEaSI_NS4_8TiledMMAINS4_8MMA_AtomIJNS4_15SM100_MMA_S8_SSIaaiLi128ELi48ELNS4_4UMMA5MajorE0ELSN_0ELNSM_8SaturateE0EEEEEENS4_6LayoutISC_NS5_IJNSA_ILi0EEESS_SS_EEEEENS5_IJNS4_10UnderscoreESV_SV_EEEEENS4_13SM90_TMA_LOADENS4_14ComposedLayoutINS4_7SwizzleILi2ELi4ELi3EEENS4_18smem_ptr_flag_bitsILi8EEENSR_INS5_IJNSA_ILi8EEESG_EEENS5_IJSG_SB_EEEEEEEvNS4_8identityESY_S18_vS19_EENS_8epilogue10collective18CollectiveEpilogueINS1B_23Sm100TmaWarpSpecializedILi1ELi1ELi48ELb0ELb0EEEJSH_NS5_IJNSR_ISE_SB_EENSR_ISF_SB_EEEEEaSI_aSI_NS1B_6fusion15FusionCallbacksIS1F_NS1J_17LinearCombinationIaiaiLNS_15FloatRoundStyleE2EEESH_S1I_JEEENS4_5SM1004TMEM4LOAD26SM100_TMEM_LOAD_32dp32b16xESY_NSZ_INS10_ILi0ELi4ELi3EEES13_NSR_INS5_IJS14_NSA_ILi16EEEEEENS5_IJS1U_SB_EEEEEEENS4_39AutoVectorizingCopyWithAssumedAlignmentILi128EEENS4_14SM90_TMA_STOREES1Y_S20_S20_EEEvvEEEEvNT_6ParamsE --------------------------
	.section	.nv.constant0._ZN7cutlass13device_kernelINS_4gemm6kernel13GemmUniversalIN4cute5tupleIJiiiiEEENS1_10collective13CollectiveMmaINS1_35MainloopSm100TmaUmmaWarpSpecializedILi19ELi2ELi4ENS5_IJNS4_1CILi1EEESB_SB_EEEEENS5_IJNSA_ILi128EEENSA_ILi48EEENSA_ILi64EEEEEEaNS5_IJlSB_lEEEaSI_NS4_8TiledMMAINS4_8MMA_AtomIJNS4_15SM100_MMA_S8_SSIaaiLi128ELi48ELNS4_4UMMA5MajorE0ELSN_0ELNSM_8SaturateE0EEEEEENS4_6LayoutISC_NS5_IJNSA_ILi0EEESS_SS_EEEEENS5_IJNS4_10UnderscoreESV_SV_EEEEENS4_13SM90_TMA_LOADENS4_14ComposedLayoutINS4_7SwizzleILi2ELi4ELi3EEENS4_18smem_ptr_flag_bitsILi8EEENSR_INS5_IJNSA_ILi8EEESG_EEENS5_IJSG_SB_EEEEEEEvNS4_8identityESY_S18_vS19_EENS_8epilogue10collective18CollectiveEpilogueINS1B_23Sm100TmaWarpSpecializedILi1ELi1ELi48ELb0ELb0EEEJSH_NS5_IJNSR_ISE_SB_EENSR_ISF_SB_EEEEEaSI_aSI_NS1B_6fusion15FusionCallbacksIS1F_NS1J_17LinearCombinationIaiaiLNS_15FloatRoundStyleE2EEESH_S1I_JEEENS4_5SM1004TMEM4LOAD26SM100_TMEM_LOAD_32dp32b16xESY_NSZ_INS10_ILi0ELi4ELi3EEES13_NSR_INS5_IJS14_NSA_ILi16EEEEEENS5_IJS1U_SB_EEEEEEENS4_39AutoVectorizingCopyWithAssumedAlignmentILi128EEENS4_14SM90_TMA_STOREES1Y_S20_S20_EEEvvEEEEvNT_6ParamsE,"a",@progbits
	.sectionflags	@""
	.align	4
.nv.constant0._ZN7cutlass13device_kernelINS_4gemm6kernel13GemmUniversalIN4cute5tupleIJiiiiEEENS1_10collective13CollectiveMmaINS1_35MainloopSm100TmaUmmaWarpSpecializedILi19ELi2ELi4ENS5_IJNS4_1CILi1EEESB_SB_EEEEENS5_IJNSA_ILi128EEENSA_ILi48EEENSA_ILi64EEEEEEaNS5_IJlSB_lEEEaSI_NS4_8TiledMMAINS4_8MMA_AtomIJNS4_15SM100_MMA_S8_SSIaaiLi128ELi48ELNS4_4UMMA5MajorE0ELSN_0ELNSM_8SaturateE0EEEEEENS4_6LayoutISC_NS5_IJNSA_ILi0EEESS_SS_EEEEENS5_IJNS4_10UnderscoreESV_SV_EEEEENS4_13SM90_TMA_LOADENS4_14ComposedLayoutINS4_7SwizzleILi2ELi4ELi3EEENS4_18smem_ptr_flag_bitsILi8EEENSR_INS5_IJNSA_ILi8EEESG_EEENS5_IJSG_SB_EEEEEEEvNS4_8identityESY_S18_vS19_EENS_8epilogue10collective18CollectiveEpilogueINS1B_23Sm100TmaWarpSpecializedILi1ELi1ELi48ELb0ELb0EEEJSH_NS5_IJNSR_ISE_SB_EENSR_ISF_SB_EEEEEaSI_aSI_NS1B_6fusion15FusionCallbacksIS1F_NS1J_17LinearCombinationIaiaiLNS_15FloatRoundStyleE2EEESH_S1I_JEEENS4_5SM1004TMEM4LOAD26SM100_TMEM_LOAD_32dp32b16xESY_NSZ_INS10_ILi0ELi4ELi3EEES13_NSR_INS5_IJS14_NSA_ILi16EEEEEENS5_IJS1U_SB_EEEEEEENS4_39AutoVectorizingCopyWithAssumedAlignmentILi128EEENS4_14SM90_TMA_STOREES1Y_S20_S20_EEEvvEEEEvNT_6ParamsE:
	.zero		2944


//--------------------- SYMBOLS --------------------------

	.type		.nv.reservedSmem.offset0,@object
	.size		.nv.reservedSmem.offset0,0x4
	.type		.nv.reservedSmem.cap,@object
	.size		.nv.reservedSmem.cap,0x4
	.type		__assertfail,@function
